	.target	sm_90a

	.elftype	@"ET_EXEC"


//--------------------- .note.nv.tkinfo           --------------------------
	.section	.note.nv.tkinfo,"",@"SHT_NOTE"
	.sectionflags	@"SHF_NOTE_NV_TKINFO"
	.tkinfo
        /*0018*/ 	.word	0x00000002
        /*0030*/ 	.string	""
        /*0030*/ 	.string	"ptxas"
        /*0030*/ 	.string	"Cuda compilation tools, release 13.0, V13.0.88"
        /*0030*/ 	.string	"Build cuda_13.0.r13.0/compiler.36424714_0"
        /*0030*/ 	.string	"-arch sm_90a -m 64 "



//--------------------- .note.nv.cuinfo           --------------------------
	.section	.note.nv.cuinfo,"",@"SHT_NOTE"
	.sectionflags	@"SHF_NOTE_NV_CUINFO"
        /*0018*/ 	.short	0x0002
        /*001a*/ 	.short	0x005a
        /*001c*/ 	.short	0x0082
	.zero		2


//--------------------- .nv.info                  --------------------------
	.section	.nv.info,"",@"SHT_CUDA_INFO"
	.align	4


	//----- nvinfo : EIATTR_REGCOUNT
	.align		4
        /*0000*/ 	.byte	0x04, 0x2f
        /*0002*/ 	.short	(.L_15 - .L_14)
	.align		4
.L_14:
        /*0004*/ 	.word	index@(_ZN7cutlass13device_kernelINS_4gemm6kernel13GemmUniversalIN4cute5tupleIJiiiiEEENS1_10collective13CollectiveMmaINS1_34MainloopSm90TmaGmmaWarpSpecializedILi3ENS5_IJNS4_1CILi1EEENSA_ILi2EEESB_EEENS1_35KernelTmaWarpSpecializedCooperativeEEENS5_IJNSA_ILi128EEENSA_ILi256EEESG_EEENS_6half_tENS5_IJlSB_lEEESJ_SK_NS4_8TiledMMAINS4_8MMA_AtomIJNS4_4SM904GMMA26MMA_64x256x16_F32F16F16_SSILNSO_5MajorE0ELSQ_0ELNSO_7ScaleInE1ELSR_1EEEEEENS4_6LayoutINS5_IJSC_SB_SB_EEENS5_IJSB_NSA_ILi0EEESW_EEEEENS5_IJNS4_10UnderscoreESZ_SZ_EEEEENS4_23SM90_TMA_LOAD_MULTICASTENS4_14ComposedLayoutINS4_7SwizzleILi3ELi4ELi3EEENS4_18smem_ptr_flag_bitsILi16EEENSU_INS5_IJNSA_ILi8EEENSA_ILi64EEEEEENS5_IJS19_SB_EEEEEEEvNS4_8identityENS4_13SM90_TMA_LOADES1D_vS1E_EENS_8epilogue10collective6detail29Sm90TmaWarpSpecializedAdapterINS1I_15DefaultEpilogueISJ_SK_SK_NS1H_6thread17LinearCombinationISJ_Li1EffLNS1M_9ScaleType4KindE0ELNS_15FloatRoundStyleE2ESJ_EENS1_15EpilogueDefaultEEEEEvvEEEEvNT_6ParamsE)
        /*0008*/ 	.word	0x000000a8


	//----- nvinfo : EIATTR_FRAME_SIZE
	.align		4
.L_15:
        /*000c*/ 	.byte	0x04, 0x11
        /*000e*/ 	.short	(.L_17 - .L_16)
	.align		4
.L_16:
        /*0010*/ 	.word	index@(_ZN7cutlass13device_kernelINS_4gemm6kernel13GemmUniversalIN4cute5tupleIJiiiiEEENS1_10collective13CollectiveMmaINS1_34MainloopSm90TmaGmmaWarpSpecializedILi3ENS5_IJNS4_1CILi1EEENSA_ILi2EEESB_EEENS1_35KernelTmaWarpSpecializedCooperativeEEENS5_IJNSA_ILi128EEENSA_ILi256EEESG_EEENS_6half_tENS5_IJlSB_lEEESJ_SK_NS4_8TiledMMAINS4_8MMA_AtomIJNS4_4SM904GMMA26MMA_64x256x16_F32F16F16_SSILNSO_5MajorE0ELSQ_0ELNSO_7ScaleInE1ELSR_1EEEEEENS4_6LayoutINS5_IJSC_SB_SB_EEENS5_IJSB_NSA_ILi0EEESW_EEEEENS5_IJNS4_10UnderscoreESZ_SZ_EEEEENS4_23SM90_TMA_LOAD_MULTICASTENS4_14ComposedLayoutINS4_7SwizzleILi3ELi4ELi3EEENS4_18smem_ptr_flag_bitsILi16EEENSU_INS5_IJNSA_ILi8EEENSA_ILi64EEEEEENS5_IJS19_SB_EEEEEEEvNS4_8identityENS4_13SM90_TMA_LOADES1D_vS1E_EENS_8epilogue10collective6detail29Sm90TmaWarpSpecializedAdapterINS1I_15DefaultEpilogueISJ_SK_SK_NS1H_6thread17LinearCombinationISJ_Li1EffLNS1M_9ScaleType4KindE0ELNS_15FloatRoundStyleE2ESJ_EENS1_15EpilogueDefaultEEEEEvvEEEEvNT_6ParamsE)
        /*0014*/ 	.word	0x00000000


	//----- nvinfo : EIATTR_MIN_STACK_SIZE
	.align		4
.L_17:
        /*0018*/ 	.byte	0x04, 0x12
        /*001a*/ 	.short	(.L_19 - .L_18)
	.align		4
.L_18:
        /*001c*/ 	.word	index@(_ZN7cutlass13device_kernelINS_4gemm6kernel13GemmUniversalIN4cute5tupleIJiiiiEEENS1_10collective13CollectiveMmaINS1_34MainloopSm90TmaGmmaWarpSpecializedILi3ENS5_IJNS4_1CILi1EEENSA_ILi2EEESB_EEENS1_35KernelTmaWarpSpecializedCooperativeEEENS5_IJNSA_ILi128EEENSA_ILi256EEESG_EEENS_6half_tENS5_IJlSB_lEEESJ_SK_NS4_8TiledMMAINS4_8MMA_AtomIJNS4_4SM904GMMA26MMA_64x256x16_F32F16F16_SSILNSO_5MajorE0ELSQ_0ELNSO_7ScaleInE1ELSR_1EEEEEENS4_6LayoutINS5_IJSC_SB_SB_EEENS5_IJSB_NSA_ILi0EEESW_EEEEENS5_IJNS4_10UnderscoreESZ_SZ_EEEEENS4_23SM90_TMA_LOAD_MULTICASTENS4_14ComposedLayoutINS4_7SwizzleILi3ELi4ELi3EEENS4_18smem_ptr_flag_bitsILi16EEENSU_INS5_IJNSA_ILi8EEENSA_ILi64EEEEEENS5_IJS19_SB_EEEEEEEvNS4_8identityENS4_13SM90_TMA_LOADES1D_vS1E_EENS_8epilogue10collective6detail29Sm90TmaWarpSpecializedAdapterINS1I_15DefaultEpilogueISJ_SK_SK_NS1H_6thread17LinearCombinationISJ_Li1EffLNS1M_9ScaleType4KindE0ELNS_15FloatRoundStyleE2ESJ_EENS1_15EpilogueDefaultEEEEEvvEEEEvNT_6ParamsE)
        /*0020*/ 	.word	0x00000000
.L_19:


//--------------------- .nv.compat                --------------------------
	.section	.nv.compat,"",@"SHT_CUDA_COMPAT_INFO"
	.align	4
        /*0000*/ 	.byte	0x02, 0x09, 0x01, 0x00, 0x02, 0x02, 0x04, 0x00, 0x02, 0x05, 0x05, 0x00, 0x03, 0x07, 0x01, 0x01
        /*0010*/ 	.byte	0x02, 0x03, 0x01, 0x00, 0x02, 0x06, 0x01, 0x00, 0x04, 0x0b, 0x08, 0x00, 0x00, 0x00, 0x00, 0x00
        /*0020*/ 	.byte	0x00, 0x00, 0x00, 0x00


//--------------------- .nv.info._ZN7cutlass13device_kernelINS_4gemm6kernel13GemmUniversalIN4cute5tupleIJiiiiEEENS1_10collective13CollectiveMmaINS1_34MainloopSm90TmaGmmaWarpSpecializedILi3ENS5_IJNS4_1CILi1EEENSA_ILi2EEESB_EEENS1_35KernelTmaWarpSpecializedCooperativeEEENS5_IJNSA_ILi128EEENSA_ILi256EEESG_EEENS_6half_tENS5_IJlSB_lEEESJ_SK_NS4_8TiledMMAINS4_8MMA_AtomIJNS4_4SM904GMMA26MMA_64x256x16_F32F16F16_SSILNSO_5MajorE0ELSQ_0ELNSO_7ScaleInE1ELSR_1EEEEEENS4_6LayoutINS5_IJSC_SB_SB_EEENS5_IJSB_NSA_ILi0EEESW_EEEEENS5_IJNS4_10UnderscoreESZ_SZ_EEEEENS4_23SM90_TMA_LOAD_MULTICASTENS4_14ComposedLayoutINS4_7SwizzleILi3ELi4ELi3EEENS4_18smem_ptr_flag_bitsILi16EEENSU_INS5_IJNSA_ILi8EEENSA_ILi64EEEEEENS5_IJS19_SB_EEEEEEEvNS4_8identityENS4_13SM90_TMA_LOADES1D_vS1E_EENS_8epilogue10collective6detail29Sm90TmaWarpSpecializedAdapterINS1I_15DefaultEpilogueISJ_SK_SK_NS1H_6thread17LinearCombinationISJ_Li1EffLNS1M_9ScaleType4KindE0ELNS_15FloatRoundStyleE2ESJ_EENS1_15EpilogueDefaultEEEEEvvEEEEvNT_6ParamsE --------------------------
	.section	.nv.info._ZN7cutlass13device_kernelINS_4gemm6kernel13GemmUniversalIN4cute5tupleIJiiiiEEENS1_10collective13CollectiveMmaINS1_34MainloopSm90TmaGmmaWarpSpecializedILi3ENS5_IJNS4_1CILi1EEENSA_ILi2EEESB_EEENS1_35KernelTmaWarpSpecializedCooperativeEEENS5_IJNSA_ILi128EEENSA_ILi256EEESG_EEENS_6half_tENS5_IJlSB_lEEESJ_SK_NS4_8TiledMMAINS4_8MMA_AtomIJNS4_4SM904GMMA26MMA_64x256x16_F32F16F16_SSILNSO_5MajorE0ELSQ_0ELNSO_7ScaleInE1ELSR_1EEEEEENS4_6LayoutINS5_IJSC_SB_SB_EEENS5_IJSB_NSA_ILi0EEESW_EEEEENS5_IJNS4_10UnderscoreESZ_SZ_EEEEENS4_23SM90_TMA_LOAD_MULTICASTENS4_14ComposedLayoutINS4_7SwizzleILi3ELi4ELi3EEENS4_18smem_ptr_flag_bitsILi16EEENSU_INS5_IJNSA_ILi8EEENSA_ILi64EEEEEENS5_IJS19_SB_EEEEEEEvNS4_8identityENS4_13SM90_TMA_LOADES1D_vS1E_EENS_8epilogue10collective6detail29Sm90TmaWarpSpecializedAdapterINS1I_15DefaultEpilogueISJ_SK_SK_NS1H_6thread17LinearCombinationISJ_Li1EffLNS1M_9ScaleType4KindE0ELNS_15FloatRoundStyleE2ESJ_EENS1_15EpilogueDefaultEEEEEvvEEEEvNT_6ParamsE,"",@"SHT_CUDA_INFO"
	.sectionflags	@""
	.align	4


	//----- nvinfo : EIATTR_CUDA_API_VERSION
	.align		4
        /*0000*/ 	.byte	0x04, 0x37
        /*0002*/ 	.short	(.L_21 - .L_20)
.L_20:
        /*0004*/ 	.word	0x00000082


	//----- nvinfo : EIATTR_KPARAM_INFO
	.align		4
.L_21:
        /*0008*/ 	.byte	0x04, 0x17
        /*000a*/ 	.short	(.L_23 - .L_22)
.L_22:
        /*000c*/ 	.word	0x00000000
        /*0010*/ 	.short	0x0000
        /*0012*/ 	.short	0x0070
        /*0014*/ 	.byte	0x00, 0xf0, 0x01, 0x10


	//----- nvinfo : EIATTR_SPARSE_MMA_MASK
	.align		4
.L_23:
        /*0018*/ 	.byte	0x03, 0x50
        /*001a*/ 	.short	0x0000


	//----- nvinfo : EIATTR_MAXREG_COUNT
	.align		4
        /*001c*/ 	.byte	0x03, 0x1b
        /*001e*/ 	.short	0x00a8


	//----- nvinfo : EIATTR_NUM_BARRIERS
	.align		4
        /*0020*/ 	.byte	0x02, 0x4c
        /*0022*/ 	.byte	0x01
	.zero		1


	//----- nvinfo : EIATTR_EXTERNS
	.align		4
        /*0024*/ 	.byte	0x04, 0x0f
        /*0026*/ 	.short	(.L_25 - .L_24)


	//   ....[0]....
	.align		4
.L_24:
        /*0028*/ 	.word	index@(__assertfail)


	//----- nvinfo : EIATTR_MERCURY_ISA_VERSION
	.align		4
.L_25:
        /*002c*/ 	.byte	0x03, 0x5f
        /*002e*/ 	.short	0x0101


	//----- nvinfo : EIATTR_INT_WARP_WIDE_INSTR_OFFSETS
	.align		4
        /*0030*/ 	.byte	0x04, 0x31
        /*0032*/ 	.short	(.L_27 - .L_26)


	//   ....[0]....
.L_26:
        /*0034*/ 	.word	0x00000450


	//   ....[1]....
        /*0038*/ 	.word	0x00000470


	//   ....[2]....
        /*003c*/ 	.word	0x00000620


	//----- nvinfo : EIATTR_COOP_GROUP_MASK_REGIDS
	.align		4
.L_27:
        /*0040*/ 	.byte	0x04, 0x29
        /*0042*/ 	.short	(.L_29 - .L_28)


	//   ....[0]....
.L_28:
        /*0044*/ 	.word	0xffffffff


	//   ....[1]....
        /*0048*/ 	.word	0xffffffff


	//   ....[2]....
        /*004c*/ 	.word	0xffffffff


	//   ....[3]....
        /*0050*/ 	.word	0xffffffff


	//   ....[4]....
        /*0054*/ 	.word	0xffffffff


	//   ....[5]....
        /*0058*/ 	.word	0xffffffff


	//----- nvinfo : EIATTR_COOP_GROUP_INSTR_OFFSETS
	.align		4
.L_29:
        /*005c*/ 	.byte	0x04, 0x28
        /*005e*/ 	.short	(.L_31 - .L_30)


	//   ....[0]....
.L_30:
        /*0060*/ 	.word	0x00000060


	//   ....[1]....
        /*0064*/ 	.word	0x00000070


	//   ....[2]....
        /*0068*/ 	.word	0x00000130


	//   ....[3]....
        /*006c*/ 	.word	0x000002a0


	//   ....[4]....
        /*0070*/ 	.word	0x00000760


	//   ....[5]....
        /*0074*/ 	.word	0x000011b0


	//----- nvinfo : EIATTR_REG_RECONFIG
	.align		4
.L_31:
        /*0078*/ 	.byte	0x01, 0x54
	.zero		2


	//----- nvinfo : EIATTR_SYSCALL_OFFSETS
	.align		4
        /*007c*/ 	.byte	0x04, 0x46
        /*007e*/ 	.short	(.L_33 - .L_32)


	//   ....[0]....
.L_32:
        /*0080*/ 	.word	0x00001370


	//----- nvinfo : EIATTR_MBARRIER_INSTR_OFFSETS
	.align		4
.L_33:
        /*0084*/ 	.byte	0x04, 0x39
        /*0086*/ 	.short	(.L_35 - .L_34)


	//   ....[0]....
.L_34:
        /*0088*/ 	.word	0x00000230
        /*008c*/ 	.word	0x000000ff
        /*0090*/ 	.word	0x00000000
        /*0094*/ 	.short	0x0100
        /*0096*/ 	.byte	0x08
	.zero		1


	//   ....[1]....
        /*0098*/ 	.word	0x00000240
        /*009c*/ 	.word	0x000000ff
        /*00a0*/ 	.word	0x00000018
        /*00a4*/ 	.short	0x0100
        /*00a6*/ 	.byte	0x08
	.zero		1


	//   ....[2]....
        /*00a8*/ 	.word	0x00000250
        /*00ac*/ 	.word	0x000000ff
        /*00b0*/ 	.word	0x00000008
        /*00b4*/ 	.short	0x0100
        /*00b6*/ 	.byte	0x08
	.zero		1


	//   ....[3]....
        /*00b8*/ 	.word	0x00000260
        /*00bc*/ 	.word	0x000000ff
        /*00c0*/ 	.word	0x00000020
        /*00c4*/ 	.short	0x0100
        /*00c6*/ 	.byte	0x08
	.zero		1


	//   ....[4]....
        /*00c8*/ 	.word	0x00000270
        /*00cc*/ 	.word	0x000000ff
        /*00d0*/ 	.word	0x00000010
        /*00d4*/ 	.short	0x0100
        /*00d6*/ 	.byte	0x08
	.zero		1


	//   ....[5]....
        /*00d8*/ 	.word	0x00000280
        /*00dc*/ 	.word	0x000000ff
        /*00e0*/ 	.word	0x00000028
        /*00e4*/ 	.short	0x0100
        /*00e6*/ 	.byte	0x08
	.zero		1


	//   ....[6]....
        /*00e8*/ 	.word	0x000006a0
        /*00ec*/ 	.word	0x000000ff
        /*00f0*/ 	.word	0x00000040
        /*00f4*/ 	.short	0x0100
        /*00f6*/ 	.byte	0x06
	.zero		1


	//   ....[7]....
        /*00f8*/ 	.word	0x00000710
        /*00fc*/ 	.word	0x000000ff
        /*0100*/ 	.word	0x00000048
        /*0104*/ 	.short	0x0100
        /*0106*/ 	.byte	0x06
	.zero		1


	//   ....[8]....
        /*0108*/ 	.word	0x00001430
        /*010c*/ 	.word	0x00000003
        /*0110*/ 	.word	0x00000000
        /*0114*/ 	.short	0x010a
        /*0116*/ 	.byte	0x3f
	.zero		1


	//   ....[9]....
        /*0118*/ 	.word	0x00001470
        /*011c*/ 	.word	0x00000003
        /*0120*/ 	.word	0x00000000
        /*0124*/ 	.short	0x010a
        /*0126*/ 	.byte	0x3f
	.zero		1


	//   ....[10]....
        /*0128*/ 	.word	0x00001a70
        /*012c*/ 	.word	0x00000005
        /*0130*/ 	.word	0x00000000
        /*0134*/ 	.short	0x010a
        /*0136*/ 	.byte	0x3f
	.zero		1


	//   ....[11]....
        /*0138*/ 	.word	0x00001ab0
        /*013c*/ 	.word	0x00000005
        /*0140*/ 	.word	0x00000000
        /*0144*/ 	.short	0x010a
        /*0146*/ 	.byte	0x3f
	.zero		1


	//   ....[12]....
        /*0148*/ 	.word	0x00001f40
        /*014c*/ 	.word	0x00000005
        /*0150*/ 	.word	0x00000000
        /*0154*/ 	.short	0x0101
        /*0156*/ 	.byte	0x3f
	.zero		1


	//   ....[13]....
        /*0158*/ 	.word	0x00002160
        /*015c*/ 	.word	0x00000003
        /*0160*/ 	.word	0x00000000
        /*0164*/ 	.short	0x0101
        /*0166*/ 	.byte	0x3f
	.zero		1


	//   ....[14]....
        /*0168*/ 	.word	0x0000af40
        /*016c*/ 	.word	0x00000014
        /*0170*/ 	.word	0x00000018
        /*0174*/ 	.short	0x010a
        /*0176*/ 	.byte	0x3f
	.zero		1


	//   ....[15]....
        /*0178*/ 	.word	0x0000b380
        /*017c*/ 	.word	0x00000003
        /*0180*/ 	.word	0x00000048
        /*0184*/ 	.short	0x0101
        /*0186*/ 	.byte	0x3f
	.zero		1


	//   ....[16]....
        /*0188*/ 	.word	0x0000bad0
        /*018c*/ 	.word	0x00000007
        /*0190*/ 	.word	0x00000000
        /*0194*/ 	.short	0x010a
        /*0196*/ 	.byte	0x3f
	.zero		1


	//   ....[17]....
        /*0198*/ 	.word	0x0000bb50
        /*019c*/ 	.word	0x00000006
        /*01a0*/ 	.word	0x00000000
        /*01a4*/ 	.short	0x010a
        /*01a6*/ 	.byte	0x3f
	.zero		1


	//   ....[18]....
        /*01a8*/ 	.word	0x0000bbe0
        /*01ac*/ 	.word	0x00000003
        /*01b0*/ 	.word	0x00000000
        /*01b4*/ 	.short	0x010a
        /*01b6*/ 	.byte	0x3f
	.zero		1


	//   ....[19]....
        /*01b8*/ 	.word	0x0000bc40
        /*01bc*/ 	.word	0x00000003
        /*01c0*/ 	.word	0x00000000
        /*01c4*/ 	.short	0x010a
        /*01c6*/ 	.byte	0x3f
	.zero		1


	//   ....[20]....
        /*01c8*/ 	.word	0x0000bc90
        /*01cc*/ 	.word	0x00000005
        /*01d0*/ 	.word	0x00000000
        /*01d4*/ 	.short	0x010a
        /*01d6*/ 	.byte	0x3f
	.zero		1


	//   ....[21]....
        /*01d8*/ 	.word	0x0000bd60
        /*01dc*/ 	.word	0x00000014
        /*01e0*/ 	.word	0x00000018
        /*01e4*/ 	.short	0x010a
        /*01e6*/ 	.byte	0x3f
	.zero		1


	//   ....[22]....
        /*01e8*/ 	.word	0x0000be30
        /*01ec*/ 	.word	0x00000007
        /*01f0*/ 	.word	0x00000000
        /*01f4*/ 	.short	0x010a
        /*01f6*/ 	.byte	0x3f
	.zero		1


	//   ....[23]....
        /*01f8*/ 	.word	0x0000be80
        /*01fc*/ 	.word	0x00000006
        /*0200*/ 	.word	0x00000000
        /*0204*/ 	.short	0x010a
        /*0206*/ 	.byte	0x3f
	.zero		1


	//----- nvinfo : EIATTR_NUM_MBARRIERS
	.align		4
.L_35:
        /*0208*/ 	.byte	0x03, 0x38
        /*020a*/ 	.short	0x0008


	//----- nvinfo : EIATTR_EXIT_INSTR_OFFSETS
	.align		4
        /*020c*/ 	.byte	0x04, 0x1c
        /*020e*/ 	.short	(.L_37 - .L_36)


	//   ....[0]....
.L_36:
        /*0210*/ 	.word	0x000008c0


	//   ....[1]....
        /*0214*/ 	.word	0x000010e0


	//   ....[2]....
        /*0218*/ 	.word	0x0000a660


	//   ....[3]....
        /*021c*/ 	.word	0x0000abc0


	//   ....[4]....
        /*0220*/ 	.word	0x0000bc30


	//----- nvinfo : EIATTR_MAX_THREADS
	.align		4
.L_37:
        /*0224*/ 	.byte	0x04, 0x05
        /*0226*/ 	.short	(.L_39 - .L_38)
.L_38:
        /*0228*/ 	.word	0x00000180
        /*022c*/ 	.word	0x00000001
        /*0230*/ 	.word	0x00000001


	//----- nvinfo : EIATTR_CRS_STACK_SIZE
	.align		4
.L_39:
        /*0234*/ 	.byte	0x04, 0x1e
        /*0236*/ 	.short	(.L_41 - .L_40)
.L_40:
        /*0238*/ 	.word	0x00000000


	//----- nvinfo : EIATTR_CBANK_PARAM_SIZE
	.align		4
.L_41:
        /*023c*/ 	.byte	0x03, 0x19
        /*023e*/ 	.short	0x0470


	//----- nvinfo : EIATTR_PARAM_CBANK
	.align		4
        /*0240*/ 	.byte	0x04, 0x0a
        /*0242*/ 	.short	(.L_43 - .L_42)
	.align		4
.L_42:
        /*0244*/ 	.word	index@(.nv.constant0._ZN7cutlass13device_kernelINS_4gemm6kernel13GemmUniversalIN4cute5tupleIJiiiiEEENS1_10collective13CollectiveMmaINS1_34MainloopSm90TmaGmmaWarpSpecializedILi3ENS5_IJNS4_1CILi1EEENSA_ILi2EEESB_EEENS1_35KernelTmaWarpSpecializedCooperativeEEENS5_IJNSA_ILi128EEENSA_ILi256EEESG_EEENS_6half_tENS5_IJlSB_lEEESJ_SK_NS4_8TiledMMAINS4_8MMA_AtomIJNS4_4SM904GMMA26MMA_64x256x16_F32F16F16_SSILNSO_5MajorE0ELSQ_0ELNSO_7ScaleInE1ELSR_1EEEEEENS4_6LayoutINS5_IJSC_SB_SB_EEENS5_IJSB_NSA_ILi0EEESW_EEEEENS5_IJNS4_10UnderscoreESZ_SZ_EEEEENS4_23SM90_TMA_LOAD_MULTICASTENS4_14ComposedLayoutINS4_7SwizzleILi3ELi4ELi3EEENS4_18smem_ptr_flag_bitsILi16EEENSU_INS5_IJNSA_ILi8EEENSA_ILi64EEEEEENS5_IJS19_SB_EEEEEEEvNS4_8identityENS4_13SM90_TMA_LOADES1D_vS1E_EENS_8epilogue10collective6detail29Sm90TmaWarpSpecializedAdapterINS1I_15DefaultEpilogueISJ_SK_SK_NS1H_6thread17LinearCombinationISJ_Li1EffLNS1M_9ScaleType4KindE0ELNS_15FloatRoundStyleE2ESJ_EENS1_15EpilogueDefaultEEEEEvvEEEEvNT_6ParamsE)
        /*0248*/ 	.short	0x0210
        /*024a*/ 	.short	0x0470


	//----- nvinfo : EIATTR_SW_WAR
	.align		4
.L_43:
        /*024c*/ 	.byte	0x04, 0x36
        /*024e*/ 	.short	(.L_45 - .L_44)
.L_44:
        /*0250*/ 	.word	0x00000008
.L_45:


//--------------------- .nv.callgraph             --------------------------
	.section	.nv.callgraph,"",@"SHT_CUDA_CALLGRAPH"
	.align	4
	.sectionentsize	8
	.align		4
        /*0000*/ 	.word	0x00000000
	.align		4
        /*0004*/ 	.word	0xffffffff
	.align		4
        /*0008*/ 	.word	index@(_ZN7cutlass13device_kernelINS_4gemm6kernel13GemmUniversalIN4cute5tupleIJiiiiEEENS1_10collective13CollectiveMmaINS1_34MainloopSm90TmaGmmaWarpSpecializedILi3ENS5_IJNS4_1CILi1EEENSA_ILi2EEESB_EEENS1_35KernelTmaWarpSpecializedCooperativeEEENS5_IJNSA_ILi128EEENSA_ILi256EEESG_EEENS_6half_tENS5_IJlSB_lEEESJ_SK_NS4_8TiledMMAINS4_8MMA_AtomIJNS4_4SM904GMMA26MMA_64x256x16_F32F16F16_SSILNSO_5MajorE0ELSQ_0ELNSO_7ScaleInE1ELSR_1EEEEEENS4_6LayoutINS5_IJSC_SB_SB_EEENS5_IJSB_NSA_ILi0EEESW_EEEEENS5_IJNS4_10UnderscoreESZ_SZ_EEEEENS4_23SM90_TMA_LOAD_MULTICASTENS4_14ComposedLayoutINS4_7SwizzleILi3ELi4ELi3EEENS4_18smem_ptr_flag_bitsILi16EEENSU_INS5_IJNSA_ILi8EEENSA_ILi64EEEEEENS5_IJS19_SB_EEEEEEEvNS4_8identityENS4_13SM90_TMA_LOADES1D_vS1E_EENS_8epilogue10collective6detail29Sm90TmaWarpSpecializedAdapterINS1I_15DefaultEpilogueISJ_SK_SK_NS1H_6thread17LinearCombinationISJ_Li1EffLNS1M_9ScaleType4KindE0ELNS_15FloatRoundStyleE2ESJ_EENS1_15EpilogueDefaultEEEEEvvEEEEvNT_6ParamsE)
	.align		4
        /*000c*/ 	.word	index@(__assertfail)
	.align		4
        /*0010*/ 	.word	0x00000000
	.align		4
        /*0014*/ 	.word	0xfffffffe
	.align		4
        /*0018*/ 	.word	0x00000000
	.align		4
        /*001c*/ 	.word	0xfffffffd
	.align		4
        /*0020*/ 	.word	0x00000000
	.align		4
        /*0024*/ 	.word	0xfffffffc


//--------------------- .nv.constant4             --------------------------
	.section	.nv.constant4,"a",@progbits
	.align	8
	.align		8
.nv.constant4:
        /*0000*/ 	.dword	__assertfail
	.align		8
        /*0008*/ 	.dword	__unnamed_1
	.align		8
        /*0010*/ 	.dword	_ZN39_INTERNAL_0723b3f7_4_k_cu_7775503d_29024cuda3std3__45__cpo5beginE
	.align		8
        /*0018*/ 	.dword	_ZN39_INTERNAL_0723b3f7_4_k_cu_7775503d_29024cuda3std3__45__cpo3endE
	.align		8
        /*0020*/ 	.dword	_ZN39_INTERNAL_0723b3f7_4_k_cu_7775503d_29024cuda3std3__45__cpo6cbeginE
	.align		8
        /*0028*/ 	.dword	_ZN39_INTERNAL_0723b3f7_4_k_cu_7775503d_29024cuda3std3__45__cpo4cendE
	.align		8
        /*0030*/ 	.dword	_ZN39_INTERNAL_0723b3f7_4_k_cu_7775503d_29024cuda3std3__441_GLOBAL__N__0723b3f7_4_k_cu_7775503d_29026ignoreE
	.align		8
        /*0038*/ 	.dword	_ZN39_INTERNAL_0723b3f7_4_k_cu_7775503d_29024cuda3std3__419piecewise_constructE
	.align		8
        /*0040*/ 	.dword	_ZN39_INTERNAL_0723b3f7_4_k_cu_7775503d_29024cuda3std3__48in_placeE
	.align		8
        /*0048*/ 	.dword	_ZN39_INTERNAL_0723b3f7_4_k_cu_7775503d_29024cuda3std6ranges3__45__cpo4swapE
	.align		8
        /*0050*/ 	.dword	_ZN39_INTERNAL_0723b3f7_4_k_cu_7775503d_29024cuda3std6ranges3__45__cpo9iter_moveE
	.align		8
        /*0058*/ 	.dword	_ZN39_INTERNAL_0723b3f7_4_k_cu_7775503d_29024cute7productE
	.align		8
        /*0060*/ 	.dword	_ZN39_INTERNAL_0723b3f7_4_k_cu_7775503d_29024cute1_E
	.align		8
        /*0068*/ 	.dword	$str$22
	.align		8
        /*0070*/ 	.dword	$str$23


//--------------------- .text._ZN7cutlass13device_kernelINS_4gemm6kernel13GemmUniversalIN4cute5tupleIJiiiiEEENS1_10collective13CollectiveMmaINS1_34MainloopSm90TmaGmmaWarpSpecializedILi3ENS5_IJNS4_1CILi1EEENSA_ILi2EEESB_EEENS1_35KernelTmaWarpSpecializedCooperativeEEENS5_IJNSA_ILi128EEENSA_ILi256EEESG_EEENS_6half_tENS5_IJlSB_lEEESJ_SK_NS4_8TiledMMAINS4_8MMA_AtomIJNS4_4SM904GMMA26MMA_64x256x16_F32F16F16_SSILNSO_5MajorE0ELSQ_0ELNSO_7ScaleInE1ELSR_1EEEEEENS4_6LayoutINS5_IJSC_SB_SB_EEENS5_IJSB_NSA_ILi0EEESW_EEEEENS5_IJNS4_10UnderscoreESZ_SZ_EEEEENS4_23SM90_TMA_LOAD_MULTICASTENS4_14ComposedLayoutINS4_7SwizzleILi3ELi4ELi3EEENS4_18smem_ptr_flag_bitsILi16EEENSU_INS5_IJNSA_ILi8EEENSA_ILi64EEEEEENS5_IJS19_SB_EEEEEEEvNS4_8identityENS4_13SM90_TMA_LOADES1D_vS1E_EENS_8epilogue10collective6detail29Sm90TmaWarpSpecializedAdapterINS1I_15DefaultEpilogueISJ_SK_SK_NS1H_6thread17LinearCombinationISJ_Li1EffLNS1M_9ScaleType4KindE0ELNS_15FloatRoundStyleE2ESJ_EENS1_15EpilogueDefaultEEEEEvvEEEEvNT_6ParamsE --------------------------
	.section	.text._ZN7cutlass13device_kernelINS_4gemm6kernel13GemmUniversalIN4cute5tupleIJiiiiEEENS1_10collective13CollectiveMmaINS1_34MainloopSm90TmaGmmaWarpSpecializedILi3ENS5_IJNS4_1CILi1EEENSA_ILi2EEESB_EEENS1_35KernelTmaWarpSpecializedCooperativeEEENS5_IJNSA_ILi128EEENSA_ILi256EEESG_EEENS_6half_tENS5_IJlSB_lEEESJ_SK_NS4_8TiledMMAINS4_8MMA_AtomIJNS4_4SM904GMMA26MMA_64x256x16_F32F16F16_SSILNSO_5MajorE0ELSQ_0ELNSO_7ScaleInE1ELSR_1EEEEEENS4_6LayoutINS5_IJSC_SB_SB_EEENS5_IJSB_NSA_ILi0EEESW_EEEEENS5_IJNS4_10UnderscoreESZ_SZ_EEEEENS4_23SM90_TMA_LOAD_MULTICASTENS4_14ComposedLayoutINS4_7SwizzleILi3ELi4ELi3EEENS4_18smem_ptr_flag_bitsILi16EEENSU_INS5_IJNSA_ILi8EEENSA_ILi64EEEEEENS5_IJS19_SB_EEEEEEEvNS4_8identityENS4_13SM90_TMA_LOADES1D_vS1E_EENS_8epilogue10collective6detail29Sm90TmaWarpSpecializedAdapterINS1I_15DefaultEpilogueISJ_SK_SK_NS1H_6thread17LinearCombinationISJ_Li1EffLNS1M_9ScaleType4KindE0ELNS_15FloatRoundStyleE2ESJ_EENS1_15EpilogueDefaultEEEEEvvEEEEvNT_6ParamsE,"ax",@progbits
	.align	128
.text._ZN7cutlass13device_kernelINS_4gemm6kernel13GemmUniversalIN4cute5tupleIJiiiiEEENS1_10collective13CollectiveMmaINS1_34MainloopSm90TmaGmmaWarpSpecializedILi3ENS5_IJNS4_1CILi1EEENSA_ILi2EEESB_EEENS1_35KernelTmaWarpSpecializedCooperativeEEENS5_IJNSA_ILi128EEENSA_ILi256EEESG_EEENS_6half_tENS5_IJlSB_lEEESJ_SK_NS4_8TiledMMAINS4_8MMA_AtomIJNS4_4SM904GMMA26MMA_64x256x16_F32F16F16_SSILNSO_5MajorE0ELSQ_0ELNSO_7ScaleInE1ELSR_1EEEEEENS4_6LayoutINS5_IJSC_SB_SB_EEENS5_IJSB_NSA_ILi0EEESW_EEEEENS5_IJNS4_10UnderscoreESZ_SZ_EEEEENS4_23SM90_TMA_LOAD_MULTICASTENS4_14ComposedLayoutINS4_7SwizzleILi3ELi4ELi3EEENS4_18smem_ptr_flag_bitsILi16EEENSU_INS5_IJNSA_ILi8EEENSA_ILi64EEEEEENS5_IJS19_SB_EEEEEEEvNS4_8identityENS4_13SM90_TMA_LOADES1D_vS1E_EENS_8epilogue10collective6detail29Sm90TmaWarpSpecializedAdapterINS1I_15DefaultEpilogueISJ_SK_SK_NS1H_6thread17LinearCombinationISJ_Li1EffLNS1M_9ScaleType4KindE0ELNS_15FloatRoundStyleE2ESJ_EENS1_15EpilogueDefaultEEEEEvvEEEEvNT_6ParamsE:
        .type           _ZN7cutlass13device_kernelINS_4gemm6kernel13GemmUniversalIN4cute5tupleIJiiiiEEENS1_10collective13CollectiveMmaINS1_34MainloopSm90TmaGmmaWarpSpecializedILi3ENS5_IJNS4_1CILi1EEENSA_ILi2EEESB_EEENS1_35KernelTmaWarpSpecializedCooperativeEEENS5_IJNSA_ILi128EEENSA_ILi256EEESG_EEENS_6half_tENS5_IJlSB_lEEESJ_SK_NS4_8TiledMMAINS4_8MMA_AtomIJNS4_4SM904GMMA26MMA_64x256x16_F32F16F16_SSILNSO_5MajorE0ELSQ_0ELNSO_7ScaleInE1ELSR_1EEEEEENS4_6LayoutINS5_IJSC_SB_SB_EEENS5_IJSB_NSA_ILi0EEESW_EEEEENS5_IJNS4_10UnderscoreESZ_SZ_EEEEENS4_23SM90_TMA_LOAD_MULTICASTENS4_14ComposedLayoutINS4_7SwizzleILi3ELi4ELi3EEENS4_18smem_ptr_flag_bitsILi16EEENSU_INS5_IJNSA_ILi8EEENSA_ILi64EEEEEENS5_IJS19_SB_EEEEEEEvNS4_8identityENS4_13SM90_TMA_LOADES1D_vS1E_EENS_8epilogue10collective6detail29Sm90TmaWarpSpecializedAdapterINS1I_15DefaultEpilogueISJ_SK_SK_NS1H_6thread17LinearCombinationISJ_Li1EffLNS1M_9ScaleType4KindE0ELNS_15FloatRoundStyleE2ESJ_EENS1_15EpilogueDefaultEEEEEvvEEEEvNT_6ParamsE,@function
        .size           _ZN7cutlass13device_kernelINS_4gemm6kernel13GemmUniversalIN4cute5tupleIJiiiiEEENS1_10collective13CollectiveMmaINS1_34MainloopSm90TmaGmmaWarpSpecializedILi3ENS5_IJNS4_1CILi1EEENSA_ILi2EEESB_EEENS1_35KernelTmaWarpSpecializedCooperativeEEENS5_IJNSA_ILi128EEENSA_ILi256EEESG_EEENS_6half_tENS5_IJlSB_lEEESJ_SK_NS4_8TiledMMAINS4_8MMA_AtomIJNS4_4SM904GMMA26MMA_64x256x16_F32F16F16_SSILNSO_5MajorE0ELSQ_0ELNSO_7ScaleInE1ELSR_1EEEEEENS4_6LayoutINS5_IJSC_SB_SB_EEENS5_IJSB_NSA_ILi0EEESW_EEEEENS5_IJNS4_10UnderscoreESZ_SZ_EEEEENS4_23SM90_TMA_LOAD_MULTICASTENS4_14ComposedLayoutINS4_7SwizzleILi3ELi4ELi3EEENS4_18smem_ptr_flag_bitsILi16EEENSU_INS5_IJNSA_ILi8EEENSA_ILi64EEEEEENS5_IJS19_SB_EEEEEEEvNS4_8identityENS4_13SM90_TMA_LOADES1D_vS1E_EENS_8epilogue10collective6detail29Sm90TmaWarpSpecializedAdapterINS1I_15DefaultEpilogueISJ_SK_SK_NS1H_6thread17LinearCombinationISJ_Li1EffLNS1M_9ScaleType4KindE0ELNS_15FloatRoundStyleE2ESJ_EENS1_15EpilogueDefaultEEEEEvvEEEEvNT_6ParamsE,(.L_x_325 - _ZN7cutlass13device_kernelINS_4gemm6kernel13GemmUniversalIN4cute5tupleIJiiiiEEENS1_10collective13CollectiveMmaINS1_34MainloopSm90TmaGmmaWarpSpecializedILi3ENS5_IJNS4_1CILi1EEENSA_ILi2EEESB_EEENS1_35KernelTmaWarpSpecializedCooperativeEEENS5_IJNSA_ILi128EEENSA_ILi256EEESG_EEENS_6half_tENS5_IJlSB_lEEESJ_SK_NS4_8TiledMMAINS4_8MMA_AtomIJNS4_4SM904GMMA26MMA_64x256x16_F32F16F16_SSILNSO_5MajorE0ELSQ_0ELNSO_7ScaleInE1ELSR_1EEEEEENS4_6LayoutINS5_IJSC_SB_SB_EEENS5_IJSB_NSA_ILi0EEESW_EEEEENS5_IJNS4_10UnderscoreESZ_SZ_EEEEENS4_23SM90_TMA_LOAD_MULTICASTENS4_14ComposedLayoutINS4_7SwizzleILi3ELi4ELi3EEENS4_18smem_ptr_flag_bitsILi16EEENSU_INS5_IJNSA_ILi8EEENSA_ILi64EEEEEENS5_IJS19_SB_EEEEEEEvNS4_8identityENS4_13SM90_TMA_LOADES1D_vS1E_EENS_8epilogue10collective6detail29Sm90TmaWarpSpecializedAdapterINS1I_15DefaultEpilogueISJ_SK_SK_NS1H_6thread17LinearCombinationISJ_Li1EffLNS1M_9ScaleType4KindE0ELNS_15FloatRoundStyleE2ESJ_EENS1_15EpilogueDefaultEEEEEvvEEEEvNT_6ParamsE)
        .other          _ZN7cutlass13device_kernelINS_4gemm6kernel13GemmUniversalIN4cute5tupleIJiiiiEEENS1_10collective13CollectiveMmaINS1_34MainloopSm90TmaGmmaWarpSpecializedILi3ENS5_IJNS4_1CILi1EEENSA_ILi2EEESB_EEENS1_35KernelTmaWarpSpecializedCooperativeEEENS5_IJNSA_ILi128EEENSA_ILi256EEESG_EEENS_6half_tENS5_IJlSB_lEEESJ_SK_NS4_8TiledMMAINS4_8MMA_AtomIJNS4_4SM904GMMA26MMA_64x256x16_F32F16F16_SSILNSO_5MajorE0ELSQ_0ELNSO_7ScaleInE1ELSR_1EEEEEENS4_6LayoutINS5_IJSC_SB_SB_EEENS5_IJSB_NSA_ILi0EEESW_EEEEENS5_IJNS4_10UnderscoreESZ_SZ_EEEEENS4_23SM90_TMA_LOAD_MULTICASTENS4_14ComposedLayoutINS4_7SwizzleILi3ELi4ELi3EEENS4_18smem_ptr_flag_bitsILi16EEENSU_INS5_IJNSA_ILi8EEENSA_ILi64EEEEEENS5_IJS19_SB_EEEEEEEvNS4_8identityENS4_13SM90_TMA_LOADES1D_vS1E_EENS_8epilogue10collective6detail29Sm90TmaWarpSpecializedAdapterINS1I_15DefaultEpilogueISJ_SK_SK_NS1H_6thread17LinearCombinationISJ_Li1EffLNS1M_9ScaleType4KindE0ELNS_15FloatRoundStyleE2ESJ_EENS1_15EpilogueDefaultEEEEEvvEEEEvNT_6ParamsE,@"STO_CUDA_ENTRY STV_DEFAULT"
_ZN7cutlass13device_kernelINS_4gemm6kernel13GemmUniversalIN4cute5tupleIJiiiiEEENS1_10collective13CollectiveMmaINS1_34MainloopSm90TmaGmmaWarpSpecializedILi3ENS5_IJNS4_1CILi1EEENSA_ILi2EEESB_EEENS1_35KernelTmaWarpSpecializedCooperativeEEENS5_IJNSA_ILi128EEENSA_ILi256EEESG_EEENS_6half_tENS5_IJlSB_lEEESJ_SK_NS4_8TiledMMAINS4_8MMA_AtomIJNS4_4SM904GMMA26MMA_64x256x16_F32F16F16_SSILNSO_5MajorE0ELSQ_0ELNSO_7ScaleInE1ELSR_1EEEEEENS4_6LayoutINS5_IJSC_SB_SB_EEENS5_IJSB_NSA_ILi0EEESW_EEEEENS5_IJNS4_10UnderscoreESZ_SZ_EEEEENS4_23SM90_TMA_LOAD_MULTICASTENS4_14ComposedLayoutINS4_7SwizzleILi3ELi4ELi3EEENS4_18smem_ptr_flag_bitsILi16EEENSU_INS5_IJNSA_ILi8EEENSA_ILi64EEEEEENS5_IJS19_SB_EEEEEEEvNS4_8identityENS4_13SM90_TMA_LOADES1D_vS1E_EENS_8epilogue10collective6detail29Sm90TmaWarpSpecializedAdapterINS1I_15DefaultEpilogueISJ_SK_SK_NS1H_6thread17LinearCombinationISJ_Li1EffLNS1M_9ScaleType4KindE0ELNS_15FloatRoundStyleE2ESJ_EENS1_15EpilogueDefaultEEEEEvvEEEEvNT_6ParamsE:
[----:B------:R-:W0:Y:S01]  /*0000*/  LDC R1, c[0x0][0x28] ;  /* 0x00000a00ff017b82 */ /* 0x000e220000000800 */
[----:B------:R-:W1:Y:S01]  /*0010*/  S2R R18, SR_TID.X ;  /* 0x0000000000127919 */ /* 0x000e620000002100 */
[----:B------:R-:W-:Y:S01]  /*0020*/  ELECT P0, URZ, PT ;  /* 0x00000000003f782f */ /* 0x000fe20003800000 */
[----:B------:R-:W-:Y:S01]  /*0030*/  BSSY B0, `(.L_x_0) ;  /* 0x000000f000007945 */ /* 0x000fe20003800000 */
[--C-:B-1----:R-:W-:Y:S02]  /*0040*/  SHF.R.U32.HI R0, RZ, 0x5, R18.reuse ;  /* 0x00000005ff007819 */ /* 0x102fe40000011612 */
[----:B------:R-:W-:-:S03]  /*0050*/  SHF.R.U32.HI R3, RZ, 0x7, R18 ;  /* 0x00000007ff037819 */ /* 0x000fc60000011612 */
[----:B------:R-:W1:Y:S04]  /*0060*/  SHFL.IDX PT, R2, R0, RZ, 0x1f ;  /* 0x00001fff00027589 */ /* 0x000e6800000e0000 */
[----:B------:R2:W3:Y:S01]  /*0070*/  SHFL.IDX PT, R5, R3, RZ, 0x1f ;  /* 0x00001fff03057589 */ /* 0x0004e200000e0000 */
[----:B-1----:R-:W-:-:S13]  /*0080*/  ISETP.NE.OR P0, PT, R2, RZ, !P0 ;  /* 0x000000ff0200720c */ /* 0x002fda0004705670 */
[----:B0-23--:R-:W-:Y:S05]  /*0090*/  @P0 BRA `(.L_x_1) ;  /* 0x0000000000200947 */ /* 0x00dfea0003800000 */
[----:B------:R-:W-:Y:S02]  /*00a0*/  ULDC.64 UR4, c[0x0][0x198] ;  /* 0x0000660000047ab9 */ /* 0x000fe40000000a00 */
[----:B------:R-:W-:Y:S02]  /*00b0*/  UIADD3 UR6, UP0, UR4, 0xf0, URZ ;  /* 0x000000f004067890 */ /* 0x000fe4000ff1e03f */
[----:B------:R-:W-:Y:S02]  /*00c0*/  UIADD3 UR4, UP1, UR4, 0x1f0, URZ ;  /* 0x000001f004047890 */ /* 0x000fe4000ff3e03f */
[----:B------:R-:W-:Y:S02]  /*00d0*/  UIADD3.X UR7, URZ, UR5, URZ, UP0, !UPT ;  /* 0x000000053f077290 */ /* 0x000fe400087fe43f */
[----:B------:R-:W-:-:S07]  /*00e0*/  UIADD3.X UR5, URZ, UR5, URZ, UP1, !UPT ;  /* 0x000000053f057290 */ /* 0x000fce0008ffe43f */
[----:B------:R0:W-:Y:S02]  /*00f0*/  UTMACCTL.PF [UR6] ;  /* 0x00000000060079b9 */ /* 0x0001e40008040000 */
[----:B------:R0:W-:Y:S02]  /*0100*/  UTMACCTL.PF [UR4] ;  /* 0x00000000040079b9 */ /* 0x0001e40008040000 */
[----:B0-----:R-:W-:Y:S01]  /*0110*/  NOP ;  /* 0x0000000000007918 */ /* 0x001fe20000000000 */
.L_x_1:
[----:B------:R-:W-:Y:S05]  /*0120*/  BSYNC B0 ;  /* 0x0000000000007941 */ /* 0x000fea0003800000 */
.L_x_0:
[----:B------:R-:W0:Y:S02]  /*0130*/  SHFL.IDX PT, R3, R0, RZ, 0x1f ;  /* 0x00001fff00037589 */ /* 0x000e2400000e0000 */
[----:B0-----:R-:W-:-:S13]  /*0140*/  ISETP.NE.AND P0, PT, R3, RZ, PT ;  /* 0x000000ff0300720c */ /* 0x001fda0003f05270 */
[----:B------:R-:W-:Y:S05]  /*0150*/  @P0 BRA `(.L_x_2) ;  /* 0x0000000000500947 */ /* 0x000fea0003800000 */
[----:B------:R-:W0:Y:S01]  /*0160*/  S2UR UR8, SR_CgaCtaId ;  /* 0x00000000000879c3 */ /* 0x000e220000008800 */
[----:B------:R-:W-:Y:S01]  /*0170*/  UMOV UR4, 0x400 ;  /* 0x0000040000047882 */ /* 0x000fe20000000000 */
[----:B------:R-:W-:Y:S01]  /*0180*/  UMOV UR5, 0x1 ;  /* 0x0000000100057882 */ /* 0x000fe20000000000 */
[----:B------:R-:W-:Y:S01]  /*0190*/  UMOV UR6, 0x4 ;  /* 0x0000000400067882 */ /* 0x000fe20000000000 */
[----:B------:R-:W-:Y:S01]  /*01a0*/  ELECT P0, URZ, PT ;  /* 0x00000000003f782f */ /* 0x000fe20003800000 */
[----:B------:R-:W-:-:S04]  /*01b0*/  UIADD3 UR6, -UR6, 0x100000, URZ ;  /* 0x0010000006067890 */ /* 0x000fc8000fffe13f */
[----:B------:R-:W-:Y:S02]  /*01c0*/  USHF.L.U32 UR7, UR6, 0xb, URZ ;  /* 0x0000000b06077899 */ /* 0x000fe4000800063f */
[----:B------:R-:W-:Y:S02]  /*01d0*/  USHF.L.U32 UR6, UR6, 0x1, URZ ;  /* 0x0000000106067899 */ /* 0x000fe4000800063f */
[----:B0-----:R-:W-:Y:S02]  /*01e0*/  ULEA UR8, UR8, UR4, 0x18 ;  /* 0x0000000408087291 */ /* 0x001fe4000f8ec03f */
[----:B------:R-:W-:-:S04]  /*01f0*/  UIADD3 UR4, -UR5, 0x100000, URZ ;  /* 0x0010000005047890 */ /* 0x000fc8000fffe13f */
[----:B------:R-:W-:Y:S02]  /*0200*/  USHF.L.U32 UR5, UR4, 0xb, URZ ;  /* 0x0000000b04057899 */ /* 0x000fe4000800063f */
[----:B------:R-:W-:Y:S01]  /*0210*/  USHF.L.U32 UR4, UR4, 0x1, URZ ;  /* 0x0000000104047899 */ /* 0x000fe2000800063f */
[----:B------:R-:W0:Y:S11]  /*0220*/  FENCE.VIEW.ASYNC.S ;  /* 0x00000000000073c6 */ /* 0x000e360000000000 */
[----:B0-----:R0:W1:Y:S01]  /*0230*/  SYNCS.EXCH.64 URZ, [UR8], UR4 ;  /* 0x00000004083f75b2 */ /* 0x0010620008000100 */
[----:B------:R0:W2:Y:S01]  /*0240*/  SYNCS.EXCH.64 URZ, [UR8+0x18], UR6 ;  /* 0x00001806083f75b2 */ /* 0x0000a20008000100 */
[----:B------:R0:W3:Y:S01]  /*0250*/  SYNCS.EXCH.64 URZ, [UR8+0x8], UR4 ;  /* 0x00000804083f75b2 */ /* 0x0000e20008000100 */
[----:B------:R0:W4:Y:S01]  /*0260*/  SYNCS.EXCH.64 URZ, [UR8+0x20], UR6 ;  /* 0x00002006083f75b2 */ /* 0x0001220008000100 */
[----:B------:R0:W0:Y:S01]  /*0270*/  SYNCS.EXCH.64 URZ, [UR8+0x10], UR4 ;  /* 0x00001004083f75b2 */ /* 0x0000220008000100 */
[----:B------:R0:W0:Y:S01]  /*0280*/  SYNCS.EXCH.64 URZ, [UR8+0x28], UR6 ;  /* 0x00002806083f75b2 */ /* 0x0000220008000100 */
[----:B------:R-:W-:Y:S01]  /*0290*/  NOP ;  /* 0x0000000000007918 */ /* 0x000fe20000000000 */
.L_x_2:
[----:B------:R-:W5:Y:S01]  /*02a0*/  SHFL.IDX PT, R0, R0, RZ, 0x1f ;  /* 0x00001fff00007589 */ /* 0x000f6200000e0000 */
[----:B------:R-:W-:Y:S01]  /*02b0*/  SHF.R.S32.HI R7, RZ, 0x1f, R18 ;  /* 0x0000001fff077819 */ /* 0x000fe20000011412 */
[----:B0-----:R-:W0:Y:S01]  /*02c0*/  S2UR UR8, SR_CTAID.X ;  /* 0x00000000000879c3 */ /* 0x001e220000002500 */
[----:B------:R-:W-:Y:S01]  /*02d0*/  ELECT P0, URZ, PT ;  /* 0x00000000003f782f */ /* 0x000fe20003800000 */
[----:B------:R-:W1:Y:S01]  /*02e0*/  S2R R4, SR_CTAID.Y ;  /* 0x0000000000047919 */ /* 0x000e620000002600 */
[----:B------:R-:W-:Y:S01]  /*02f0*/  LEA.HI R7, R7, R18, RZ, 0x7 ;  /* 0x0000001207077211 */ /* 0x000fe200078f38ff */
[----:B------:R-:W-:Y:S01]  /*0300*/  ULDC UR4, c[0x0][0x154] ;  /* 0x0000550000047ab9 */ /* 0x000fe20000000800 */
[----:B------:R-:W-:Y:S01]  /*0310*/  SHF.R.S32.HI R8, RZ, 0x1f, R3 ;  /* 0x0000001fff087819 */ /* 0x000fe20000011403 */
[----:B------:R-:W-:Y:S01]  /*0320*/  NOP ;  /* 0x0000000000007918 */ /* 0x000fe20000000000 */
[----:B------:R-:W-:Y:S01]  /*0330*/  LOP3.LUT R7, R7, 0xffffff80, RZ, 0xc0, !PT ;  /* 0xffffff8007077812 */ /* 0x000fe200078ec0ff */
[----:B------:R-:W2:Y:S01]  /*0340*/  LDC R12, c[0x0][0x140] ;  /* 0x00005000ff0c7b82 */ /* 0x000ea20000000800 */
[----:B------:R-:W-:Y:S01]  /*0350*/  LEA.HI R8, R8, R3, RZ, 0x2 ;  /* 0x0000000308087211 */ /* 0x000fe200078f10ff */
[----:B------:R-:W-:-:S02]  /*0360*/  NOP ;  /* 0x0000000000007918 */ /* 0x000fc40000000000 */
[----:B------:R-:W-:Y:S01]  /*0370*/  IMAD.IADD R6, R18, 0x1, -R7 ;  /* 0x0000000112067824 */ /* 0x000fe200078e0a07 */
[----:B------:R-:W-:-:S03]  /*0380*/  LOP3.LUT R8, R8, 0x3ffffffc, RZ, 0xc0, !PT ;  /* 0x3ffffffc08087812 */ /* 0x000fc600078ec0ff */
[----:B------:R-:W3:Y:S01]  /*0390*/  LDC R10, c[0x0][0x144] ;  /* 0x00005100ff0a7b82 */ /* 0x000ee20000000800 */
[----:B------:R-:W-:Y:S02]  /*03a0*/  SHF.R.S32.HI R7, RZ, 0x1f, R6 ;  /* 0x0000001fff077819 */ /* 0x000fe40000011406 */
[----:B------:R-:W-:Y:S02]  /*03b0*/  LOP3.LUT P2, RZ, R6, 0x7, RZ, 0xc0, !PT ;  /* 0x0000000706ff7812 */ /* 0x000fe4000784c0ff */
[----:B------:R-:W-:Y:S01]  /*03c0*/  LEA.HI R7, R7, R6, RZ, 0x3 ;  /* 0x0000000607077211 */ /* 0x000fe200078f18ff */
[----:B------:R-:W-:Y:S01]  /*03d0*/  VIADD R6, R5, 0xffffffff ;  /* 0xffffffff05067836 */ /* 0x000fe20000000000 */
[----:B-----5:R-:W-:Y:S02]  /*03e0*/  ISETP.NE.OR P0, PT, R0, RZ, !P0 ;  /* 0x000000ff0000720c */ /* 0x020fe40004705670 */
[--C-:B------:R-:W-:Y:S02]  /*03f0*/  SHF.R.S32.HI R0, RZ, 0x3, R7.reuse ;  /* 0x00000003ff007819 */ /* 0x100fe40000011407 */
[----:B------:R-:W-:-:S02]  /*0400*/  SHF.R.S32.HI R7, RZ, 0x1f, R7 ;  /* 0x0000001fff077819 */ /* 0x000fc40000011407 */
[----:B------:R-:W-:Y:S02]  /*0410*/  ISETP.GE.U32.AND P5, PT, R6, 0x2, PT ;  /* 0x000000020600780c */ /* 0x000fe40003fa6070 */
[----:B------:R-:W-:Y:S02]  /*0420*/  LEA.HI R7, R7, R0, RZ, 0x2 ;  /* 0x0000000007077211 */ /* 0x000fe400078f10ff */
[----:B--2---:R-:W-:Y:S02]  /*0430*/  ISETP.EQ.U32.AND P3, PT, R12, 0x1, PT ;  /* 0x000000010c00780c */ /* 0x004fe40003f62070 */
[----:B-1----:R-:W-:Y:S01]  /*0440*/  I2FP.F32.U32 R9, R4 ;  /* 0x0000000400097245 */ /* 0x002fe20000201000 */
[----:B------:R-:W-:Y:S01]  /*0450*/  VOTEU.ALL UP0, P0 ;  /* 0x00000000003f7886 */ /* 0x000fe20000000000 */
[----:B------:R-:W-:Y:S01]  /*0460*/  LOP3.LUT R7, R7, 0xfffffffc, RZ, 0xc0, !PT ;  /* 0xfffffffc07077812 */ /* 0x000fe200078ec0ff */
[----:B------:R-:W-:Y:S02]  /*0470*/  VOTEU.ALL UP1, P0 ;  /* 0x00000000003f7886 */ /* 0x000fe40000020000 */
[----:B------:R-:W-:Y:S01]  /*0480*/  FMUL R11, R9, UR4 ;  /* 0x00000004090b7c20 */ /* 0x000fe20008400000 */
[----:B------:R-:W-:Y:S01]  /*0490*/  IMAD.IADD R9, R3, 0x1, -R8 ;  /* 0x0000000103097824 */ /* 0x000fe200078e0a08 */
[----:B0-----:R-:W-:Y:S01]  /*04a0*/  I2FP.F32.U32 R8, UR8 ;  /* 0x0000000800087c45 */ /* 0x001fe20008201000 */
[----:B------:R-:W-:Y:S01]  /*04b0*/  IMAD.IADD R0, R0, 0x1, -R7 ;  /* 0x0000000100007824 */ /* 0x000fe200078e0a07 */
[----:B------:R-:W0:Y:S01]  /*04c0*/  @!UP0 S2UR UR7, SR_CgaCtaId ;  /* 0x00000000000789c3 */ /* 0x000e220000008800 */
[----:B------:R-:W-:Y:S01]  /*04d0*/  ULDC UR4, c[0x0][0x150] ;  /* 0x0000540000047ab9 */ /* 0x000fe20000000800 */
[----:B------:R-:W1:Y:S01]  /*04e0*/  F2I.U32.TRUNC.NTZ R11, R11 ;  /* 0x0000000b000b7305 */ /* 0x000e62000020f000 */
[----:B------:R-:W-:Y:S01]  /*04f0*/  FMUL R8, R8, UR4 ;  /* 0x0000000408087c20 */ /* 0x000fe20008400000 */
[----:B------:R-:W-:Y:S01]  /*0500*/  SHF.R.S32.HI R3, RZ, 0x1f, R2 ;  /* 0x0000001fff037819 */ /* 0x000fe20000011402 */
[----:B------:R-:W-:Y:S01]  /*0510*/  IMAD R9, R9, 0x4, R0 ;  /* 0x0000000409097824 */ /* 0x000fe200078e0200 */
[----:B------:R-:W-:Y:S01]  /*0520*/  UMOV UR4, 0x20 ;  /* 0x0000002000047882 */ /* 0x000fe20000000000 */
[----:B------:R-:W-:Y:S01]  /*0530*/  @!UP0 UMOV UR6, 0x400 ;  /* 0x0000040000068882 */ /* 0x000fe20000000000 */
[----:B------:R-:W2:Y:S01]  /*0540*/  LDC R7, c[0x0][0x148] ;  /* 0x00005200ff077b82 */ /* 0x000ea20000000800 */
[----:B------:R-:W-:Y:S01]  /*0550*/  LEA.HI R3, R3, R2, RZ, 0x2 ;  /* 0x0000000203037211 */ /* 0x000fe200078f10ff */
[----:B------:R-:W5:Y:S01]  /*0560*/  F2I.U32.TRUNC.NTZ R8, R8 ;  /* 0x0000000800087305 */ /* 0x000f62000020f000 */
[----:B------:R-:W-:Y:S01]  /*0570*/  IMAD.SHL.U32 R22, R9, 0x4, RZ ;  /* 0x0000000409167824 */ /* 0x000fe200078e00ff */
[----:B------:R-:W-:-:S04]  /*0580*/  @!UP0 UIADD3 UR4, -UR4, 0x100000, URZ ;  /* 0x0010000004048890 */ /* 0x000fc8000fffe13f */
[----:B------:R-:W-:Y:S02]  /*0590*/  @!UP0 USHF.L.U32 UR5, UR4, 0xb, URZ ;  /* 0x0000000b04058899 */ /* 0x000fe4000800063f */
[----:B------:R-:W-:Y:S01]  /*05a0*/  @!UP0 USHF.L.U32 UR4, UR4, 0x1, URZ ;  /* 0x0000000104048899 */ /* 0x000fe2000800063f */
[----:B------:R-:W-:Y:S02]  /*05b0*/  LOP3.LUT R3, R3, 0xfffffffc, RZ, 0xc0, !PT ;  /* 0xfffffffc03037812 */ /* 0x000fe400078ec0ff */
[----:B------:R-:W-:Y:S01]  /*05c0*/  LOP3.LUT R22, R9, 0xc, R22, 0x78, !PT ;  /* 0x0000000c09167812 */ /* 0x000fe200078e7816 */
[----:B-1----:R-:W-:Y:S02]  /*05d0*/  IMAD.MOV R21, RZ, RZ, -R11 ;  /* 0x000000ffff157224 */ /* 0x002fe400078e0a0b */
[----:B------:R-:W-:Y:S01]  /*05e0*/  IMAD.IADD R0, R2, 0x1, -R3 ;  /* 0x0000000102007824 */ /* 0x000fe200078e0a03 */
[----:B0-----:R-:W-:Y:S01]  /*05f0*/  @!UP0 ULEA UR6, UR7, UR6, 0x18 ;  /* 0x0000000607068291 */ /* 0x001fe2000f8ec03f */
[----:B-----5:R-:W-:-:S03]  /*0600*/  IMAD.MOV R3, RZ, RZ, -R8 ;  /* 0x000000ffff037224 */ /* 0x020fc600078e0a08 */
[----:B------:R-:W-:Y:S01]  /*0610*/  ISETP.NE.AND P1, PT, R0, 0x3, PT ;  /* 0x000000030000780c */ /* 0x000fe20003f25270 */
[----:B------:R-:W-:Y:S01]  /*0620*/  VOTEU.ALL UP0, P0 ;  /* 0x00000000003f7886 */ /* 0x000fe20000000000 */
[----:B------:R-:W-:Y:S01]  /*0630*/  ISETP.LT.U32.AND P0, PT, R22, 0x2, !P2 ;  /* 0x000000021600780c */ /* 0x000fe20005701070 */
[----:B---3--:R-:W-:Y:S01]  /*0640*/  IMAD R3, R10, R3, UR8 ;  /* 0x000000080a037e24 */ /* 0x008fe2000f8e0203 */
[----:B------:R-:W-:Y:S01]  /*0650*/  ISETP.EQ.OR P1, PT, R0, RZ, !P1 ;  /* 0x000000ff0000720c */ /* 0x000fe20004f22670 */
[----:B--2---:R-:W-:Y:S01]  /*0660*/  IMAD R9, R7, R21, R4 ;  /* 0x0000001507097224 */ /* 0x004fe200078e0204 */
[C---:B------:R-:W-:Y:S02]  /*0670*/  ISETP.NE.AND P2, PT, R5.reuse, RZ, PT ;  /* 0x000000ff0500720c */ /* 0x040fe40003f45270 */
[----:B------:R-:W-:Y:S01]  /*0680*/  ISETP.EQ.AND P1, PT, R5, RZ, P1 ;  /* 0x000000ff0500720c */ /* 0x000fe20000f22270 */
[----:B------:R-:W0:Y:S02]  /*0690*/  FENCE.VIEW.ASYNC.S ;  /* 0x00000000000073c6 */ /* 0x000e240000000000 */
[----:B0-----:R0:W1:Y:S01]  /*06a0*/  @!UP0 SYNCS.EXCH.64 URZ, [UR6+0x40], UR4 ;  /* 0x00004004063f85b2 */ /* 0x0010620008000100 */
[----:B------:R-:W-:-:S02]  /*06b0*/  ISETP.NE.AND P4, PT, R9, R22, PT ;  /* 0x000000160900720c */ /* 0x000fc40003f85270 */
[----:B------:R-:W-:Y:S02]  /*06c0*/  SEL R19, RZ, 0x1, !P1 ;  /* 0x00000001ff137807 */ /* 0x000fe40004800000 */
[----:B------:R-:W-:Y:S02]  /*06d0*/  ISETP.EQ.OR P4, PT, R3, RZ, !P4 ;  /* 0x000000ff0300720c */ /* 0x000fe40006782670 */
[----:B------:R-:W-:Y:S02]  /*06e0*/  SEL R19, R19, 0x2, P5 ;  /* 0x0000000213137807 */ /* 0x000fe40002800000 */
[----:B------:R-:W-:-:S04]  /*06f0*/  PLOP3.LUT P0, PT, P0, P4, PT, 0x80, 0x0 ;  /* 0x000000000000781c */ /* 0x000fc80000709070 */
[----:B------:R-:W-:Y:S01]  /*0700*/  P2R R156, PR, RZ, 0x1 ;  /* 0x00000001ff9c7803 */ /* 0x000fe20000000000 */
[----:B------:R0:W2:Y:S01]  /*0710*/  @!UP1 SYNCS.EXCH.64 URZ, [UR6+0x48], UR4 ;  /* 0x00004804063f95b2 */ /* 0x0000a20008000100 */
[----:B------:R-:W-:Y:S01]  /*0720*/  NOP ;  /* 0x0000000000007918 */ /* 0x000fe20000000000 */
[----:B------:R-:W-:Y:S06]  /*0730*/  @!P3 BRA `(.L_x_3) ;  /* 0x000000000008b947 */ /* 0x000fec0003800000 */
[----:B-12-4-:R-:W-:Y:S01]  /*0740*/  UCGABAR_ARV ;  /* 0x00000000000079c7 */ /* 0x016fe20008000000 */
[----:B------:R-:W-:Y:S05]  /*0750*/  BRA `(.L_x_4) ;  /* 0x0000000000047947 */ /* 0x000fea0003800000 */
.L_x_3:
[----:B-12-4-:R-:W-:Y:S01]  /*0760*/  NOP ;  /* 0x0000000000007918 */ /* 0x016fe20000000000 */
.L_x_4:
[----:B------:R-:W1:Y:S01]  /*0770*/  LDC R2, c[0x0][0x65c] ;  /* 0x00019700ff027b82 */ /* 0x000e620000000800 */
[----:B------:R-:W-:Y:S02]  /*0780*/  IMAD.U32 R8, RZ, RZ, UR8 ;  /* 0x00000008ff087e24 */ /* 0x000fe4000f8e00ff */
[----:B------:R-:W-:Y:S01]  /*0790*/  IMAD.MOV.U32 R9, RZ, RZ, RZ ;  /* 0x000000ffff097224 */ /* 0x000fe200078e00ff */
[----:B-1----:R-:W-:-:S04]  /*07a0*/  ISETP.NE.AND P1, PT, R2, 0x1, PT ;  /* 0x000000010200780c */ /* 0x002fc80003f25270 */
[----:B------:R-:W-:-:S09]  /*07b0*/  P2R R5, PR, RZ, 0x2 ;  /* 0x00000002ff057803 */ /* 0x000fd20000000000 */
[----:B------:R-:W1:Y:S01]  /*07c0*/  @P1 LDC R17, c[0x0][0x10] ;  /* 0x00000400ff111b82 */ /* 0x000e620000000800 */
[----:B------:R-:W-:Y:S02]  /*07d0*/  @P1 IMAD.MOV.U32 R5, RZ, RZ, RZ ;  /* 0x000000ffff051224 */ /* 0x000fe400078e00ff */
[----:B------:R-:W-:-:S05]  /*07e0*/  @P1 IMAD.MOV.U32 R13, RZ, RZ, RZ ;  /* 0x000000ffff0d1224 */ /* 0x000fca00078e00ff */
[----:B------:R-:W2:Y:S01]  /*07f0*/  @!P1 LDC R11, c[0x0][0xc] ;  /* 0x00000300ff0b9b82 */ /* 0x000ea20000000800 */
[----:B-1----:R-:W-:-:S04]  /*0800*/  @P1 IMAD.WIDE.U32 R16, R17, UR8, R4 ;  /* 0x0000000811101c25 */ /* 0x002fc8000f8e0004 */
[----:B------:R-:W-:Y:S02]  /*0810*/  @P1 IMAD.IADD R17, R17, 0x1, R13 ;  /* 0x0000000111111824 */ /* 0x000fe400078e020d */
[----:B--2---:R-:W-:-:S04]  /*0820*/  @!P1 IMAD.WIDE.U32 R8, R4, R11, R8 ;  /* 0x0000000b04089225 */ /* 0x004fc800078e0008 */
[----:B------:R-:W-:Y:S02]  /*0830*/  @!P1 IMAD.MOV.U32 R16, RZ, RZ, R8 ;  /* 0x000000ffff109224 */ /* 0x000fe400078e0008 */
[----:B------:R-:W-:Y:S01]  /*0840*/  @!P1 IMAD.MOV.U32 R17, RZ, RZ, R9 ;  /* 0x000000ffff119224 */ /* 0x000fe200078e0009 */
[----:B------:R-:W-:Y:S06]  /*0850*/  @!P3 BRA `(.L_x_5) ;  /* 0x00000000000cb947 */ /* 0x000fec0003800000 */
[----:B------:R-:W-:Y:S01]  /*0860*/  UCGABAR_WAIT ;  /* 0x0000000000007dc7 */ /* 0x000fe20008000000 */
[----:B------:R-:W-:Y:S01]  /*0870*/  CCTL.IVALL ;  /* 0x00000000ff00798f */ /* 0x000fe20002000000 */
[----:B------:R-:W-:Y:S05]  /*0880*/  BRA `(.L_x_6) ;  /* 0x0000000000047947 */ /* 0x000fea0003800000 */
.L_x_5:
[----:B------:R-:W-:Y:S06]  /*0890*/  BAR.SYNC.DEFER_BLOCKING 0x0 ;  /* 0x0000000000007b1d */ /* 0x000fec0000010000 */
.L_x_6:
[----:B------:R-:W-:Y:S05]  /*08a0*/  @!P2 BRA `(.L_x_7) ;  /* 0x0000009c0070a947 */ /* 0x000fea0003800000 */
[----:B------:R-:W-:-:S13]  /*08b0*/  ISETP.GT.U32.AND P0, PT, R6, 0x1, PT ;  /* 0x000000010600780c */ /* 0x000fda0003f04070 */
[----:B0-----:R-:W-:Y:S05]  /*08c0*/  @P0 EXIT ;  /* 0x000000000000094d */ /* 0x001fea0003800000 */
[----:B------:R-:W-:Y:S01]  /*08d0*/  ULDC.64 UR4, c[0x0][0x650] ;  /* 0x0001940000047ab9 */ /* 0x000fe20000000a00 */
[----:B------:R-:W-:Y:S01]  /*08e0*/  PRMT R0, RZ, 0x7610, R0 ;  /* 0x00007610ff007816 */ /* 0x000fe20000000000 */
[----:B------:R-:W-:Y:S01]  /*08f0*/  IMAD.MOV.U32 R153, RZ, RZ, -0x1 ;  /* 0xffffffffff997424 */ /* 0x000fe200078e00ff */
[----:B------:R-:W-:Y:S01]  /*0900*/  ISETP.GE.U32.AND P0, PT, R16, UR4, PT ;  /* 0x0000000410007c0c */ /* 0x000fe2000bf06070 */
[----:B------:R-:W-:Y:S02]  /*0910*/  IMAD.MOV.U32 R152, RZ, RZ, -0x1 ;  /* 0xffffffffff987424 */ /* 0x000fe400078e00ff */
[----:B------:R-:W-:Y:S01]  /*0920*/  IMAD.MOV.U32 R23, RZ, RZ, -0x1 ;  /* 0xffffffffff177424 */ /* 0x000fe200078e00ff */
[----:B------:R-:W-:-:S13]  /*0930*/  ISETP.GE.U32.AND.EX P0, PT, R17, UR5, PT, P0 ;  /* 0x0000000511007c0c */ /* 0x000fda000bf06100 */
[----:B------:R-:W-:Y:S05]  /*0940*/  @P0 BRA `(.L_x_8) ;  /* 0x00000004002c0947 */ /* 0x000fea0003800000 */
[----:B------:R-:W0:Y:S01]  /*0950*/  LDC.64 R24, c[0x0][0x628] ;  /* 0x00018a00ff187b82 */ /* 0x000e220000000a00 */
[----:B------:R-:W-:Y:S02]  /*0960*/  IMAD.MOV.U32 R8, RZ, RZ, R16 ;  /* 0x000000ffff087224 */ /* 0x000fe400078e0010 */
[----:B------:R-:W-:-:S05]  /*0970*/  IMAD.MOV.U32 R9, RZ, RZ, R17 ;  /* 0x000000ffff097224 */ /* 0x000fca00078e0011 */
[----:B------:R-:W1:Y:S08]  /*0980*/  LDC R0, c[0x0][0x630] ;  /* 0x00018c00ff007b82 */ /* 0x000e700000000800 */
[----:B------:R-:W2:Y:S01]  /*0990*/  LDC.64 R26, c[0x0][0x620] ;  /* 0x00018800ff1a7b82 */ /* 0x000ea20000000a00 */
[----:B0-----:R-:W-:-:S04]  /*09a0*/  ISETP.NE.U32.AND P0, PT, R24, RZ, PT ;  /* 0x000000ff1800720c */ /* 0x001fc80003f05070 */
[----:B------:R-:W-:-:S13]  /*09b0*/  ISETP.NE.AND.EX P0, PT, R25, RZ, PT, P0 ;  /* 0x000000ff1900720c */ /* 0x000fda0003f05300 */
[----:B-12---:R-:W-:Y:S05]  /*09c0*/  @!P0 BRA `(.L_x_9) ;  /* 0x0000000000288947 */ /* 0x006fea0003800000 */
[----:B------:R-:W0:Y:S02]  /*09d0*/  LDC R13, c[0x0][0x634] ;  /* 0x00018d00ff0d7b82 */ /* 0x000e240000000800 */
[----:B0-----:R-:W-:-:S05]  /*09e0*/  IADD3 R13, P0, R16, R13, RZ ;  /* 0x0000000d100d7210 */ /* 0x001fca0007f1e0ff */
[----:B------:R-:W-:-:S04]  /*09f0*/  IMAD.X R15, RZ, RZ, R17, P0 ;  /* 0x000000ffff0f7224 */ /* 0x000fc800000e0611 */
[----:B------:R-:W-:-:S04]  /*0a00*/  IMAD.WIDE.U32 R8, R15, R24, RZ ;  /* 0x000000180f087225 */ /* 0x000fc800078e00ff */
[----:B------:R-:W-:-:S04]  /*0a10*/  IMAD.WIDE.U32 R10, P0, R13, R25, R8 ;  /* 0x000000190d0a7225 */ /* 0x000fc80007800008 */
[----:B------:R-:W-:-:S04]  /*0a20*/  IMAD.WIDE.U32 R8, R13, R24, RZ ;  /* 0x000000180d087225 */ /* 0x000fc800078e00ff */
[----:B------:R-:W-:Y:S01]  /*0a30*/  IMAD.X R13, RZ, RZ, RZ, P0 ;  /* 0x000000ffff0d7224 */ /* 0x000fe200000e06ff */
[----:B------:R-:W-:Y:S01]  /*0a40*/  IADD3 RZ, P0, R9, R10, RZ ;  /* 0x0000000a09ff7210 */ /* 0x000fe20007f1e0ff */
[----:B------:R-:W-:-:S04]  /*0a50*/  IMAD.MOV.U32 R12, RZ, RZ, R11 ;  /* 0x000000ffff0c7224 */ /* 0x000fc800078e000b */
[----:B------:R-:W-:-:S08]  /*0a60*/  IMAD.WIDE.U32.X R8, R15, R25, R12, P0 ;  /* 0x000000190f087225 */ /* 0x000fd000000e040c */
.L_x_9:
[----:B------:R-:W0:Y:S01]  /*0a70*/  LDC.64 R24, c[0x0][0x640] ;  /* 0x00019000ff187b82 */ /* 0x000e220000000a00 */
[-CC-:B------:R-:W-:Y:S01]  /*0a80*/  SHF.R.U64 R28, R8, R0.reuse, R9.reuse ;  /* 0x00000000081c7219 */ /* 0x180fe20000001209 */
[----:B------:R-:W-:Y:S01]  /*0a90*/  IMAD R30, R7, R21, R4 ;  /* 0x00000015071e7224 */ /* 0x000fe200078e0204 */
[----:B------:R-:W-:Y:S01]  /*0aa0*/  SHF.R.U32.HI R0, RZ, R0, R9 ;  /* 0x00000000ff007219 */ /* 0x000fe20000011609 */
[----:B------:R-:W-:Y:S01]  /*0ab0*/  IMAD.MOV.U32 R21, RZ, RZ, 0x1 ;  /* 0x00000001ff157424 */ /* 0x000fe200078e00ff */
[----:B------:R-:W-:-:S03]  /*0ac0*/  IADD3 R5, P0, RZ, -R28, RZ ;  /* 0x8000001cff057210 */ /* 0x000fc60007f1e0ff */
[----:B------:R-:W1:Y:S02]  /*0ad0*/  LDC R6, c[0x0][0x618] ;  /* 0x00018600ff067b82 */ /* 0x000e640000000800 */
[----:B------:R-:W-:-:S04]  /*0ae0*/  IMAD.X R9, RZ, RZ, ~R0, P0 ;  /* 0x000000ffff097224 */ /* 0x000fc800000e0e00 */
[-C--:B------:R-:W-:Y:S02]  /*0af0*/  IMAD R0, R9, R26.reuse, RZ ;  /* 0x0000001a09007224 */ /* 0x080fe400078e02ff */
[----:B------:R-:W2:Y:S01]  /*0b00*/  LDC R11, c[0x0][0x608] ;  /* 0x00018200ff0b7b82 */ /* 0x000ea20000000800 */
[----:B------:R-:W-:-:S04]  /*0b10*/  IMAD.WIDE.U32 R8, R5, R26, R16 ;  /* 0x0000001a05087225 */ /* 0x000fc800078e0010 */
[----:B------:R-:W-:-:S03]  /*0b20*/  IMAD R5, R5, R27, R0 ;  /* 0x0000001b05057224 */ /* 0x000fc600078e0200 */
[----:B------:R-:W3:Y:S01]  /*0b30*/  LDC R12, c[0x0][0x658] ;  /* 0x00019600ff0c7b82 */ /* 0x000ee20000000800 */
[----:B0-----:R-:W-:Y:S01]  /*0b40*/  ISETP.NE.U32.AND P0, PT, R24, RZ, PT ;  /* 0x000000ff1800720c */ /* 0x001fe20003f05070 */
[----:B------:R-:W-:Y:S02]  /*0b50*/  IMAD.IADD R5, R9, 0x1, R5 ;  /* 0x0000000109057824 */ /* 0x000fe400078e0205 */
[----:B------:R-:W-:Y:S01]  /*0b60*/  IMAD.MOV.U32 R9, RZ, RZ, -0x1 ;  /* 0xffffffffff097424 */ /* 0x000fe200078e00ff */
[----:B------:R-:W-:-:S03]  /*0b70*/  ISETP.NE.AND.EX P0, PT, R25, RZ, PT, P0 ;  /* 0x000000ff1900720c */ /* 0x000fc60003f05300 */
[----:B------:R-:W0:Y:S01]  /*0b80*/  LDC R15, c[0x0][0x600] ;  /* 0x00018000ff0f7b82 */ /* 0x000e220000000800 */
[-CC-:B-1----:R-:W-:Y:S02]  /*0b90*/  SHF.R.U64 R13, R8, R6.reuse, R5.reuse ;  /* 0x00000006080d7219 */ /* 0x182fe40000001205 */
[----:B------:R-:W-:-:S05]  /*0ba0*/  SHF.R.U32.HI R0, RZ, R6, R5 ;  /* 0x00000006ff007219 */ /* 0x000fca0000011605 */
[----:B------:R-:W1:Y:S01]  /*0bb0*/  LDC R14, c[0x0][0x648] ;  /* 0x00019200ff0e7b82 */ /* 0x000e620000000800 */
[-CC-:B--2---:R-:W-:Y:S02]  /*0bc0*/  SHF.R.U64 R27, R13, R11.reuse, R0.reuse ;  /* 0x0000000b0d1b7219 */ /* 0x184fe40000001200 */
[----:B------:R-:W-:-:S05]  /*0bd0*/  SHF.R.U32.HI R5, RZ, R11, R0 ;  /* 0x0000000bff057219 */ /* 0x000fca0000011600 */
[----:B------:R-:W2:Y:S01]  /*0be0*/  LDC R20, c[0x0][0x638] ;  /* 0x00018e00ff147b82 */ /* 0x000ea20000000800 */
[-CC-:B---3--:R-:W-:Y:S02]  /*0bf0*/  SHF.R.U64 R26, R27, R12.reuse, R5.reuse ;  /* 0x0000000c1b1a7219 */ /* 0x188fe40000001205 */
[-C--:B------:R-:W-:Y:S02]  /*0c00*/  SHF.L.U32 R0, R9, R12.reuse, RZ ;  /* 0x0000000c09007219 */ /* 0x080fe400000006ff */
[----:B------:R-:W-:Y:S01]  /*0c10*/  SHF.R.U32.HI R5, RZ, R12, R5 ;  /* 0x0000000cff057219 */ /* 0x000fe20000011605 */
[----:B------:R-:W-:Y:S01]  /*0c20*/  IMAD.MOV.U32 R4, RZ, RZ, R26 ;  /* 0x000000ffff047224 */ /* 0x000fe200078e001a */
[----:B------:R-:W-:Y:S01]  /*0c30*/  LOP3.LUT R10, RZ, R0, RZ, 0x33, !PT ;  /* 0x00000000ff0a7212 */ /* 0x000fe200078e33ff */
[----:B------:R-:W3:Y:S01]  /*0c40*/  LDC R23, c[0x0][0x610] ;  /* 0x00018400ff177b82 */ /* 0x000ee20000000800 */
[----:B------:R-:W-:Y:S05]  /*0c50*/  @!P0 BRA `(.L_x_10) ;  /* 0x0000000000288947 */ /* 0x000fea0003800000 */
[----:B------:R-:W4:Y:S02]  /*0c60*/  LDC R9, c[0x0][0x64c] ;  /* 0x00019300ff097b82 */ /* 0x000f240000000800 */
[----:B----4-:R-:W-:-:S05]  /*0c70*/  IADD3 R9, P0, R26, R9, RZ ;  /* 0x000000091a097210 */ /* 0x010fca0007f1e0ff */
        /* <DEDUP_REMOVED lines=8> */
.L_x_10:
[----:B-1----:R-:W-:Y:S01]  /*0d00*/  SHF.R.U64 R4, R4, R14, R5 ;  /* 0x0000000e04047219 */ /* 0x002fe20000001205 */
[----:B0-----:R-:W-:Y:S01]  /*0d10*/  VIADD R6, R15, 0xffffffff ;  /* 0xffffffff0f067836 */ /* 0x001fe20000000000 */
[----:B------:R-:W-:Y:S02]  /*0d20*/  SHF.L.U32 R0, R21, R12, RZ ;  /* 0x0000000c15007219 */ /* 0x000fe400000006ff */
[----:B------:R-:W-:Y:S01]  /*0d30*/  LOP3.LUT R5, R27, R10, RZ, 0xc0, !PT ;  /* 0x0000000a1b057212 */ /* 0x000fe200078ec0ff */
[----:B------:R-:W-:Y:S01]  /*0d40*/  IMAD.MOV R7, RZ, RZ, -R4 ;  /* 0x000000ffff077224 */ /* 0x000fe200078e0a04 */
[----:B------:R-:W-:Y:S02]  /*0d50*/  SEL R3, R3, R30, !P1 ;  /* 0x0000001e03037207 */ /* 0x000fe40004800000 */
[----:B------:R-:W-:Y:S01]  /*0d60*/  LOP3.LUT R6, R13, R6, RZ, 0xc0, !PT ;  /* 0x000000060d067212 */ /* 0x000fe200078ec0ff */
[----:B------:R-:W-:Y:S02]  /*0d70*/  IMAD R4, R0, R4, R5 ;  /* 0x0000000400047224 */ /* 0x000fe400078e0205 */
[----:B--2---:R-:W-:-:S02]  /*0d80*/  IMAD R0, R7, R20, R26 ;  /* 0x0000001407007224 */ /* 0x004fc400078e021a */
[----:B---3--:R-:W-:Y:S02]  /*0d90*/  IMAD R3, R4, R23, R3 ;  /* 0x0000001704037224 */ /* 0x008fe400078e0203 */
[----:B------:R-:W-:Y:S02]  /*0da0*/  IMAD.MOV.U32 R5, RZ, RZ, 0x1 ;  /* 0x00000001ff057424 */ /* 0x000fe400078e00ff */
[----:B------:R-:W-:Y:S02]  /*0db0*/  IMAD R4, R0, R15, R6 ;  /* 0x0000000f00047224 */ /* 0x000fe400078e0206 */
[----:B------:R-:W-:Y:S01]  /*0dc0*/  IMAD.MOV.U32 R23, RZ, RZ, R28 ;  /* 0x000000ffff177224 */ /* 0x000fe200078e001c */
[----:B------:R-:W-:Y:S02]  /*0dd0*/  PRMT R0, R5, 0x7610, R0 ;  /* 0x0000761005007816 */ /* 0x000fe40000000000 */
[----:B------:R-:W-:Y:S02]  /*0de0*/  SEL R152, R4, R3, !P1 ;  /* 0x0000000304987207 */ /* 0x000fe40004800000 */
[----:B------:R-:W-:-:S07]  /*0df0*/  SEL R153, R3, R4, !P1 ;  /* 0x0000000403997207 */ /* 0x000fce0004800000 */
.L_x_8:
[----:B------:R-:W-:-:S08]  /*0e00*/  NOP ;  /* 0x0000000000007918 */ /* 0x000fd00000000000 */
[----:B------:R-:W0:Y:S02]  /*0e10*/  USETMAXREG.TRY_ALLOC.CTAPOOL UP0, 0xe8 ;  /* 0x000000e8000079c8 */ /* 0x000e240008000600 */
[----:B0-----:R-:W-:-:S13]  /*0e20*/  PLOP3.LUT P0, PT, PT, PT, UP0, 0x80, 0x0 ;  /* 0x000000000000781c */ /* 0x001fda0003f0f008 */
[----:B------:R-:W-:Y:S05]  /*0e30*/  @!P0 BRA `(.L_x_8) ;  /* 0xfffffffc00f08947 */ /* 0x000fea000383ffff */
[----:B------:R-:W-:Y:S01]  /*0e40*/  ULDC.64 UR4, c[0x0][0x598] ;  /* 0x0001660000047ab9 */ /* 0x000fe20000000a00 */
[----:B------:R-:W-:Y:S01]  /*0e50*/  ULDC.64 UR36, c[0x0][0x208] ;  /* 0x0000820000247ab9 */ /* 0x000fe20000000a00 */
[----:B------:R-:W-:-:S04]  /*0e60*/  ISETP.NE.U32.AND P0, PT, RZ, UR4, PT ;  /* 0x00000004ff007c0c */ /* 0x000fc8000bf05070 */
[----:B------:R-:W-:-:S13]  /*0e70*/  ISETP.NE.AND.EX P0, PT, RZ, UR5, PT, P0 ;  /* 0x00000005ff007c0c */ /* 0x000fda000bf05300 */
[----:B------:R-:W-:Y:S05]  /*0e80*/  @!P0 BRA `(.L_x_11) ;  /* 0x00000000001c8947 */ /* 0x000fea0003800000 */
[----:B------:R-:W0:Y:S02]  /*0e90*/  LDC.64 R4, c[0x0][0x598] ;  /* 0x00016600ff047b82 */ /* 0x000e240000000a00 */
[----:B0-----:R-:W2:Y:S02]  /*0ea0*/  LDG.E.64 R4, desc[UR36][R4.64] ;  /* 0x0000002404047981 */ /* 0x001ea4000c1e1b00 */
[----:B--2---:R-:W-:-:S04]  /*0eb0*/  ISETP.NE.U32.AND P0, PT, R4, RZ, PT ;  /* 0x000000ff0400720c */ /* 0x004fc80003f05070 */
[----:B------:R-:W-:-:S13]  /*0ec0*/  ISETP.NE.AND.EX P0, PT, R5, RZ, PT, P0 ;  /* 0x000000ff0500720c */ /* 0x000fda0003f05300 */
[----:B------:R-:W-:Y:S05]  /*0ed0*/  @!P0 BRA `(.L_x_11) ;  /* 0x0000000000088947 */ /* 0x000fea0003800000 */
[----:B------:R0:W5:Y:S01]  /*0ee0*/  LD.E R154, desc[UR36][R4.64] ;  /* 0x00000024049a7980 */ /* 0x000162000c101900 */
[----:B------:R-:W-:Y:S05]  /*0ef0*/  BRA `(.L_x_12) ;  /* 0x0000000000247947 */ /* 0x000fea0003800000 */
.L_x_11:
[----:B------:R-:W-:Y:S02]  /*0f00*/  ULDC.64 UR4, c[0x0][0x588] ;  /* 0x0001620000047ab9 */ /* 0x000fe40000000a00 */
[----:B------:R-:W-:-:S04]  /*0f10*/  ISETP.NE.U32.AND P0, PT, RZ, UR4, PT ;  /* 0x00000004ff007c0c */ /* 0x000fc8000bf05070 */
[----:B------:R-:W-:-:S13]  /*0f20*/  ISETP.NE.AND.EX P0, PT, RZ, UR5, PT, P0 ;  /* 0x00000005ff007c0c */ /* 0x000fda000bf05300 */
[----:B------:R-:W-:Y:S05]  /*0f30*/  @!P0 BRA `(.L_x_13) ;  /* 0x00000000000c8947 */ /* 0x000fea0003800000 */
[----:B------:R-:W0:Y:S02]  /*0f40*/  LDC.64 R154, c[0x0][0x588] ;  /* 0x00016200ff9a7b82 */ /* 0x000e240000000a00 */
[----:B0-----:R1:W5:Y:S01]  /*0f50*/  LDG.E R154, desc[UR36][R154.64] ;  /* 0x000000249a9a7981 */ /* 0x001362000c1e1900 */
[----:B------:R-:W-:Y:S05]  /*0f60*/  BRA `(.L_x_12) ;  /* 0x0000000000087947 */ /* 0x000fea0003800000 */
.L_x_13:
[----:B------:R-:W-:Y:S02]  /*0f70*/  ULDC UR4, c[0x0][0x580] ;  /* 0x0001600000047ab9 */ /* 0x000fe40000000800 */
[----:B------:R-:W-:-:S07]  /*0f80*/  IMAD.U32 R154, RZ, RZ, UR4 ;  /* 0x00000004ff9a7e24 */ /* 0x000fce000f8e00ff */
.L_x_12:
[----:B------:R-:W-:Y:S02]  /*0f90*/  ULDC.64 UR4, c[0x0][0x5a0] ;  /* 0x0001680000047ab9 */ /* 0x000fe40000000a00 */
[----:B------:R-:W-:-:S04]  /*0fa0*/  ISETP.NE.U32.AND P0, PT, RZ, UR4, PT ;  /* 0x00000004ff007c0c */ /* 0x000fc8000bf05070 */
[----:B------:R-:W-:-:S13]  /*0fb0*/  ISETP.NE.AND.EX P0, PT, RZ, UR5, PT, P0 ;  /* 0x00000005ff007c0c */ /* 0x000fda000bf05300 */
[----:B------:R-:W-:Y:S05]  /*0fc0*/  @!P0 BRA `(.L_x_14) ;  /* 0x00000000001c8947 */ /* 0x000fea0003800000 */
[----:B0-----:R-:W0:Y:S02]  /*0fd0*/  LDC.64 R4, c[0x0][0x5a0] ;  /* 0x00016800ff047b82 */ /* 0x001e240000000a00 */
[----:B0-----:R-:W2:Y:S02]  /*0fe0*/  LDG.E.64 R4, desc[UR36][R4.64] ;  /* 0x0000002404047981 */ /* 0x001ea4000c1e1b00 */
[----:B--2---:R-:W-:-:S04]  /*0ff0*/  ISETP.NE.U32.AND P0, PT, R4, RZ, PT ;  /* 0x000000ff0400720c */ /* 0x004fc80003f05070 */
[----:B------:R-:W-:-:S13]  /*1000*/  ISETP.NE.AND.EX P0, PT, R5, RZ, PT, P0 ;  /* 0x000000ff0500720c */ /* 0x000fda0003f05300 */
[----:B------:R-:W-:Y:S05]  /*1010*/  @!P0 BRA `(.L_x_14) ;  /* 0x0000000000088947 */ /* 0x000fea0003800000 */
[----:B-1----:R0:W5:Y:S01]  /*1020*/  LD.E R155, desc[UR36][R4.64] ;  /* 0x00000024049b7980 */ /* 0x002162000c101900 */
[----:B------:R-:W-:Y:S05]  /*1030*/  BRA `(.L_x_15) ;  /* 0x0000000000247947 */ /* 0x000fea0003800000 */
.L_x_14:
[----:B------:R-:W-:Y:S02]  /*1040*/  ULDC.64 UR4, c[0x0][0x590] ;  /* 0x0001640000047ab9 */ /* 0x000fe40000000a00 */
[----:B------:R-:W-:-:S04]  /*1050*/  ISETP.NE.U32.AND P0, PT, RZ, UR4, PT ;  /* 0x00000004ff007c0c */ /* 0x000fc8000bf05070 */
[----:B------:R-:W-:-:S13]  /*1060*/  ISETP.NE.AND.EX P0, PT, RZ, UR5, PT, P0 ;  /* 0x00000005ff007c0c */ /* 0x000fda000bf05300 */
[----:B------:R-:W-:Y:S05]  /*1070*/  @!P0 BRA `(.L_x_16) ;  /* 0x00000000000c8947 */ /* 0x000fea0003800000 */
[----:B0-----:R-:W1:Y:S02]  /*1080*/  LDC.64 R4, c[0x0][0x590] ;  /* 0x00016400ff047b82 */ /* 0x001e640000000a00 */
[----:B-1----:R1:W5:Y:S01]  /*1090*/  LDG.E R155, desc[UR36][R4.64] ;  /* 0x00000024049b7981 */ /* 0x002362000c1e1900 */
[----:B------:R-:W-:Y:S05]  /*10a0*/  BRA `(.L_x_15) ;  /* 0x0000000000087947 */ /* 0x000fea0003800000 */
.L_x_16:
[----:B------:R-:W-:Y:S02]  /*10b0*/  ULDC UR4, c[0x0][0x584] ;  /* 0x0001610000047ab9 */ /* 0x000fe40000000800 */
[----:B-1----:R-:W-:-:S07]  /*10c0*/  IMAD.U32 R155, RZ, RZ, UR4 ;  /* 0x00000004ff9b7e24 */ /* 0x002fce000f8e00ff */
.L_x_15:
[----:B------:R-:W-:-:S13]  /*10d0*/  LOP3.LUT P0, RZ, R0, 0xff, RZ, 0xc0, !PT ;  /* 0x000000ff00ff7812 */ /* 0x000fda000780c0ff */
[----:B------:R-:W-:Y:S05]  /*10e0*/  @!P0 EXIT ;  /* 0x000000000000894d */ /* 0x000fea0003800000 */
[----:B------:R-:W-:Y:S01]  /*10f0*/  ULDC UR4, c[0x0][0x28c] ;  /* 0x0000a30000047ab9 */ /* 0x000fe20000000800 */
[----:B------:R-:W-:Y:S01]  /*1100*/  LOP3.LUT R157, R19, 0x1, RZ, 0xfc, !PT ;  /* 0x00000001139d7812 */ /* 0x000fe200078efcff */
[----:B------:R-:W-:Y:S01]  /*1110*/  UIADD3 UR4, UR4, 0x7f, URZ ;  /* 0x0000007f04047890 */ /* 0x000fe2000fffe03f */
[----:B------:R-:W-:Y:S01]  /*1120*/  UMOV UR38, URZ ;  /* 0x0000003f00267c82 */ /* 0x000fe20008000000 */
[----:B------:R-:W-:Y:S02]  /*1130*/  UMOV UR39, URZ ;  /* 0x0000003f00277c82 */ /* 0x000fe40008000000 */
[----:B------:R-:W-:-:S04]  /*1140*/  USHF.R.S32.HI UR5, URZ, 0x1f, UR4 ;  /* 0x0000001f3f057899 */ /* 0x000fc80008011404 */
[----:B------:R-:W-:-:S04]  /*1150*/  ULEA.HI UR5, UR5, UR4, URZ, 0x7 ;  /* 0x0000000405057291 */ /* 0x000fc8000f8f383f */
[----:B------:R-:W-:-:S12]  /*1160*/  USHF.R.S32.HI UR40, URZ, 0x7, UR5 ;  /* 0x000000073f287899 */ /* 0x000fd80008011405 */
.L_x_292:
[----:B------:R-:W-:Y:S01]  /*1170*/  LOP3.LUT R0, R18, 0x80, RZ, 0xc0, !PT ;  /* 0x0000008012007812 */ /* 0x000fe200078ec0ff */
[----:B--2---:R-:W2:Y:S01]  /*1180*/  S2UR UR7, SR_CgaCtaId ;  /* 0x00000000000779c3 */ /* 0x004ea20000008800 */
[----:B------:R-:W-:Y:S02]  /*1190*/  UMOV UR6, 0x400 ;  /* 0x0000040000067882 */ /* 0x000fe40000000000 */
[----:B------:R-:W-:-:S06]  /*11a0*/  SHF.R.U32.HI R0, RZ, 0x7, R0 ;  /* 0x00000007ff007819 */ /* 0x000fcc0000011600 */
[----:B---3--:R-:W3:Y:S01]  /*11b0*/  SHFL.IDX PT, R0, R0, RZ, 0x1f ;  /* 0x00001fff00007589 */ /* 0x008ee200000e0000 */
[----:B--2---:R-:W-:Y:S01]  /*11c0*/  ULEA UR6, UR7, UR6, 0x18 ;  /* 0x0000000607067291 */ /* 0x004fe2000f8ec03f */
[----:B---3--:R-:W-:-:S13]  /*11d0*/  R2UR UR4, R0 ;  /* 0x00000000000472ca */ /* 0x008fda00000e0000 */
[----:B------:R-:W-:-:S04]  /*11e0*/  ULEA.HI UR5, UR4, UR4, URZ, 0x1 ;  /* 0x0000000404057291 */ /* 0x000fc8000f8f083f */
[----:B------:R-:W-:-:S04]  /*11f0*/  ULOP3.LUT UR5, UR5, 0x7fffe, URZ, 0xc0, !UPT ;  /* 0x0007fffe05057892 */ /* 0x000fc8000f8ec03f */
[----:B------:R-:W-:-:S03]  /*1200*/  UIADD3 UR5, UR4, -UR5, URZ ;  /* 0x8000000504057290 */ /* 0x000fc6000fffe03f */
[----:B------:R-:W-:Y:S01]  /*1210*/  ULDC UR4, c[0x0][0x28c] ;  /* 0x0000a30000047ab9 */ /* 0x000fe20000000800 */
[----:B------:R-:W-:Y:S01]  /*1220*/  ULEA UR5, UR5, UR6, 0xd ;  /* 0x0000000605057291 */ /* 0x000fe2000f8e683f */
[----:B------:R-:W-:-:S03]  /*1230*/  ISETP.LT.AND P0, PT, RZ, UR4, PT ;  /* 0x00000004ff007c0c */ /* 0x000fc6000bf01270 */
[----:B------:R-:W-:-:S04]  /*1240*/  UIADD3 UR5, UR5, 0x100, URZ ;  /* 0x0000010005057890 */ /* 0x000fc8000fffe03f */
[----:B------:R-:W-:-:S04]  /*1250*/  USHF.R.U32.HI UR5, URZ, 0x4, UR5 ;  /* 0x000000043f057899 */ /* 0x000fc80008011605 */
[----:B------:R-:W-:Y:S02]  /*1260*/  ULOP3.LUT UR41, UR5, 0x3fff, URZ, 0xc0, !UPT ;  /* 0x00003fff05297892 */ /* 0x000fe4000f8ec03f */
[----:B-1----:R-:W-:Y:S10]  /*1270*/  @P0 BRA `(.L_x_17) ;  /* 0x0000000000400947 */ /* 0x002ff40003800000 */
[----:B------:R-:W-:Y:S01]  /*1280*/  MOV R0, 0x0 ;  /* 0x0000000000007802 */ /* 0x000fe20000000f00 */
[----:B------:R-:W-:Y:S01]  /*1290*/  ULDC.64 UR4, c[0x4][0x68] ;  /* 0x01001a0000047ab9 */ /* 0x000fe20000000a00 */
[----:B------:R-:W-:Y:S01]  /*12a0*/  ULDC.64 UR6, c[0x4][0x8] ;  /* 0x0100020000067ab9 */ /* 0x000fe20000000a00 */
[----:B01----:R-:W-:Y:S01]  /*12b0*/  IMAD.U32 R4, RZ, RZ, UR4 ;  /* 0x00000004ff047e24 */ /* 0x003fe2000f8e00ff */
[----:B------:R0:W1:Y:S01]  /*12c0*/  LDC.64 R14, c[0x4][R0] ;  /* 0x01000000000e7b82 */ /* 0x0000620000000a00 */
[----:B------:R-:W-:Y:S01]  /*12d0*/  IMAD.U32 R5, RZ, RZ, UR5 ;  /* 0x00000005ff057e24 */ /* 0x000fe2000f8e00ff */
[----:B------:R-:W-:Y:S01]  /*12e0*/  ULDC.64 UR4, c[0x4][0x70] ;  /* 0x01001c0000047ab9 */ /* 0x000fe20000000a00 */
[----:B------:R-:W-:Y:S02]  /*12f0*/  IMAD.U32 R10, RZ, RZ, UR6 ;  /* 0x00000006ff0a7e24 */ /* 0x000fe4000f8e00ff */
[----:B------:R-:W-:Y:S02]  /*1300*/  IMAD.U32 R6, RZ, RZ, UR4 ;  /* 0x00000004ff067e24 */ /* 0x000fe4000f8e00ff */
[----:B------:R-:W-:-:S02]  /*1310*/  IMAD.U32 R7, RZ, RZ, UR5 ;  /* 0x00000005ff077e24 */ /* 0x000fc4000f8e00ff */
[----:B------:R-:W-:Y:S02]  /*1320*/  IMAD.U32 R11, RZ, RZ, UR7 ;  /* 0x00000007ff0b7e24 */ /* 0x000fe4000f8e00ff */
[----:B------:R-:W-:Y:S02]  /*1330*/  IMAD.MOV.U32 R8, RZ, RZ, 0x1e1 ;  /* 0x000001e1ff087424 */ /* 0x000fe400078e00ff */
[----:B------:R-:W-:Y:S02]  /*1340*/  IMAD.MOV.U32 R12, RZ, RZ, 0x1 ;  /* 0x00000001ff0c7424 */ /* 0x000fe400078e00ff */
[----:B0-----:R-:W-:-:S07]  /*1350*/  IMAD.MOV.U32 R13, RZ, RZ, RZ ;  /* 0x000000ffff0d7224 */ /* 0x001fce00078e00ff */
[----:B------:R-:W-:-:S07]  /*1360*/  LEPC R20, `(.L_x_17) ;  /* 0x000000001014794e */ /* 0x000fce0000000000 */
[----:B-1---5:R-:W-:Y:S05]  /*1370*/  CALL.ABS.NOINC R14 ;  /* 0x000000000e007343 */ /* 0x022fea0003c00000 */
.L_x_17:
[----:B------:R-:W-:-:S13]  /*1380*/  ISETP.NE.AND P0, PT, R157, 0x3, PT ;  /* 0x000000039d00780c */ /* 0x000fda0003f05270 */
[----:B------:R-:W-:Y:S05]  /*1390*/  @!P0 BRA `(.L_x_18) ;  /* 0x0000000000048947 */ /* 0x000fea0003800000 */
[----:B------:R-:W-:Y:S01]  /*13a0*/  BPT.TRAP 0x1 ;  /* 0x000000040000795c */ /* 0x000fe20000300000 */
.L_x_18:
[----:B------:R-:W2:Y:S01]  /*13b0*/  S2UR UR5, SR_CgaCtaId ;  /* 0x00000000000579c3 */ /* 0x000ea20000008800 */
[----:B------:R-:W-:Y:S01]  /*13c0*/  UMOV UR4, 0x400 ;  /* 0x0000040000047882 */ /* 0x000fe20000000000 */
[----:B------:R-:W-:Y:S02]  /*13d0*/  IMAD.U32 R0, RZ, RZ, UR38 ;  /* 0x00000026ff007e24 */ /* 0x000fe4000f8e00ff */
[----:B------:R-:W-:-:S03]  /*13e0*/  IMAD.U32 R3, RZ, RZ, UR39 ;  /* 0x00000027ff037e24 */ /* 0x000fc6000f8e00ff */
[----:B------:R-:W-:Y:S01]  /*13f0*/  SHF.L.U32 R0, R0, 0x1f, RZ ;  /* 0x0000001f00007819 */ /* 0x000fe200000006ff */
[----:B--2---:R-:W-:-:S06]  /*1400*/  ULEA UR4, UR5, UR4, 0x18 ;  /* 0x0000000405047291 */ /* 0x004fcc000f8ec03f */
[----:B------:R-:W-:-:S04]  /*1410*/  IMAD.U32 R6, RZ, RZ, UR4 ;  /* 0x00000004ff067e24 */ /* 0x000fc8000f8e00ff */
[----:B------:R-:W-:-:S04]  /*1420*/  IMAD R3, R3, 0x8, R6 ;  /* 0x0000000803037824 */ /* 0x000fc800078e0206 */
[----:B------:R2:W3:Y:S01]  /*1430*/  SYNCS.PHASECHK.TRANS64.TRYWAIT P1, [R3+URZ], R0 ;  /* 0x00000000030075a7 */ /* 0x0004e2000802017f */
[----:B------:R-:W-:Y:S05]  /*1440*/  @!P0 BRA `(.L_x_19) ;  /* 0x0000000000048947 */ /* 0x000fea0003800000 */
[----:B------:R-:W-:Y:S01]  /*1450*/  BPT.TRAP 0x1 ;  /* 0x000000040000795c */ /* 0x000fe20000300000 */
.L_x_19:
[----:B---3--:R-:W-:Y:S05]  /*1460*/  @P1 BRA `(.L_x_20) ;  /* 0x0000000000081947 */ /* 0x008fea0003800000 */
[----:B------:R-:W3:Y:S02]  /*1470*/  SYNCS.PHASECHK.TRANS64.TRYWAIT P1, [R3+URZ], R0 ;  /* 0x00000000030075a7 */ /* 0x000ee4000802017f */
[----:B---3--:R-:W-:Y:S05]  /*1480*/  @!P1 BRA `(.L_x_21) ;  /* 0x000000a400ec9947 */ /* 0x008fea0003800000 */
.L_x_20:
[----:B------:R-:W-:-:S04]  /*1490*/  UISETP.LT.AND UP0, UPT, UR40, 0x1, UPT ;  /* 0x000000012800788c */ /* 0x000fc8000bf01270 */
[----:B------:R-:W-:-:S06]  /*14a0*/  USEL UR4, UR40, 0x1, UP0 ;  /* 0x0000000128047887 */ /* 0x000fcc0008000000 */
[----:B--23--:R-:W-:Y:S01]  /*14b0*/  IMAD.U32 R0, RZ, RZ, UR4 ;  /* 0x00000004ff007e24 */ /* 0x00cfe2000f8e00ff */
[----:B------:R-:W-:Y:S05]  /*14c0*/  WARPSYNC.ALL ;  /* 0x0000000000007948 */ /* 0x000fea0003800000 */
[----:B------:R-:W-:-:S04]  /*14d0*/  IADD3 R0, -R0, UR40, RZ ;  /* 0x0000002800007c10 */ /* 0x000fc8000fffe1ff */
[----:B------:R-:W-:Y:S02]  /*14e0*/  ISETP.GE.AND P1, PT, R0, 0x1, PT ;  /* 0x000000010000780c */ /* 0x000fe40003f26270 */
[----:B------:R-:W-:Y:S01]  /*14f0*/  R2UR UR4, R6 ;  /* 0x00000000060472ca */ /* 0x000fe200000e0000 */
[----:B------:R-:W-:Y:S01]  /*1500*/  WARPGROUP.ARRIVE ;  /* 0x00000000000079c5 */ /* 0x000fe20000000000 */
[----:B------:R-:W-:Y:S01]  /*1510*/  UMOV UR9, 0x40000040 ;  /* 0x4000004000097882 */ /* 0x000fe20000000000 */
[----:B------:R-:W-:-:S10]  /*1520*/  UMOV UR11, 0x40000040 ;  /* 0x40000040000b7882 */ /* 0x000fd40000000000 */
[----:B------:R-:W-:-:S04]  /*1530*/  UIADD3 UR4, UR4, 0x18100, URZ ;  /* 0x0001810004047890 */ /* 0x000fc8000fffe03f */
[----:B------:R-:W-:-:S04]  /*1540*/  USHF.R.U32.HI UR4, URZ, 0x4, UR4 ;  /* 0x000000043f047899 */ /* 0x000fc80008011604 */
[----:B------:R-:W-:Y:S02]  /*1550*/  ULOP3.LUT UR5, UR4, 0x3fff, URZ, 0xc0, !UPT ;  /* 0x00003fff04057892 */ /* 0x000fe4000f8ec03f */
[----:B------:R-:W-:Y:S02]  /*1560*/  ULOP3.LUT UR4, UR41, 0x10000, URZ, 0xfc, !UPT ;  /* 0x0001000029047892 */ /* 0x000fe4000f8efc3f */
[----:B------:R-:W-:Y:S02]  /*1570*/  ULOP3.LUT UR5, UR5, 0x10000, URZ, 0xfc, !UPT ;  /* 0x0001000005057892 */ /* 0x000fe4000f8efc3f */
[----:B------:R-:W-:Y:S02]  /*1580*/  ULEA UR6, UR39, UR4, 0xb ;  /* 0x0000000427067291 */ /* 0x000fe4000f8e583f */
[----:B------:R-:W-:-:S05]  /*1590*/  ULEA UR7, UR39, UR5, 0xc ;  /* 0x0000000527077291 */ /* 0x000fca000f8e603f */
[----:B------:R-:W-:Y:S02]  /*15a0*/  UMOV UR8, UR6 ;  /* 0x0000000600087c82 */ /* 0x000fe40008000000 */
[----:B------:R-:W-:Y:S02]  /*15b0*/  UMOV UR10, UR7 ;  /* 0x00000007000a7c82 */ /* 0x000fe40008000000 */
[----:B------:R-:W-:Y:S01]  /*15c0*/  HGMMA.64x256x16.F32 R24, gdesc[UR8], RZ, !UPT, gsb0 ;  /* 0x03e00000081879f0 */ /* 0x000fe2000c0008ff */
[----:B------:R-:W-:Y:S02]  /*15d0*/  UIADD3 UR8, UR6, 0x2, URZ ;  /* 0x0000000206087890 */ /* 0x000fe4000fffe03f */
[----:B------:R-:W-:Y:S01]  /*15e0*/  UIADD3 UR10, UR7, 0x2, URZ ;  /* 0x00000002070a7890 */ /* 0x000fe2000fffe03f */
[----:B------:R-:W-:Y:S01]  /*15f0*/  UMOV UR9, 0x40000040 ;  /* 0x4000004000097882 */ /* 0x000fe20000000000 */
[----:B------:R-:W-:Y:S01]  /*1600*/  UMOV UR11, 0x40000040 ;  /* 0x40000040000b7882 */ /* 0x000fe20000000000 */
[----:B------:R-:W-:-:S02]  /*1610*/  WARPGROUP.DEPBAR.LE gsb0, 0x0 ;  /* 0x00008000000079c5 */ /* 0x000fc40000010000 */
[----:B------:R-:W-:-:S15]  /*1620*/  WARPGROUP.ARRIVE ;  /* 0x00000000000079c5 */ /* 0x000fde0000000000 */
[----:B------:R-:W-:-:S05]  /*1630*/  NOP ;  /* 0x0000000000007918 */ /* 0x000fca0000000000 */
[----:B------:R-:W-:Y:S01]  /*1640*/  HGMMA.64x256x16.F32 R24, gdesc[UR8], R24, gsb0 ;  /* 0x03e00000081879f0 */ /* 0x000fe20008000818 */
[----:B------:R-:W-:Y:S02]  /*1650*/  UIADD3 UR8, UR6, 0x4, URZ ;  /* 0x0000000406087890 */ /* 0x000fe4000fffe03f */
[----:B------:R-:W-:Y:S01]  /*1660*/  UIADD3 UR10, UR7, 0x4, URZ ;  /* 0x00000004070a7890 */ /* 0x000fe2000fffe03f */
[----:B------:R-:W-:Y:S01]  /*1670*/  UMOV UR9, 0x40000040 ;  /* 0x4000004000097882 */ /* 0x000fe20000000000 */
[----:B------:R-:W-:Y:S01]  /*1680*/  UMOV UR11, 0x40000040 ;  /* 0x40000040000b7882 */ /* 0x000fe20000000000 */
[----:B------:R-:W-:Y:S02]  /*1690*/  WARPGROUP.DEPBAR.LE gsb0, 0x0 ;  /* 0x00008000000079c5 */ /* 0x000fe40000010000 */
        /* <DEDUP_REMOVED lines=42> */
[----:B------:R-:W-:Y:S03]  /*1940*/  HGMMA.64x256x16.F32 R24, gdesc[UR8], R24, gsb0 ;  /* 0x03e00000081879f0 */ /* 0x000fe60008000818 */
[----:B------:R-:W-:Y:S02]  /*1950*/  WARPGROUP.DEPBAR.LE gsb0, 0x0 ;  /* 0x00008000000079c5 */ /* 0x000fe40000010000 */
[----:B------:R-:W-:Y:S05]  /*1960*/  @!P1 BRA `(.L_x_22) ;  /* 0x0000000400b09947 */ /* 0x000fea0003800000 */
[----:B------:R-:W-:Y:S02]  /*1970*/  UIADD3 UR6, UR39, 0x1, URZ ;  /* 0x0000000127067890 */ /* 0x000fe4000fffe03f */
[----:B------:R-:W-:Y:S02]  /*1980*/  IMAD.U32 R3, RZ, RZ, UR39 ;  /* 0x00000027ff037e24 */ /* 0x000fe4000f8e00ff */
[----:B------:R-:W-:-:S04]  /*1990*/  UISETP.NE.AND UP0, UPT, UR6, 0x3, UPT ;  /* 0x000000030600788c */ /* 0x000fc8000bf05270 */
[----:B------:R-:W-:Y:S02]  /*19a0*/  USEL UR7, URZ, 0x1, UP0 ;  /* 0x000000013f077887 */ /* 0x000fe40008000000 */
[----:B------:R-:W-:Y:S02]  /*19b0*/  USEL UR6, UR6, URZ, UP0 ;  /* 0x0000003f06067287 */ /* 0x000fe40008000000 */
[----:B------:R-:W-:-:S06]  /*19c0*/  ULOP3.LUT UR7, UR38, UR7, URZ, 0x3c, !UPT ;  /* 0x0000000726077292 */ /* 0x000fcc000f8e3c3f */
[----:B------:R-:W-:-:S07]  /*19d0*/  IMAD.U32 R7, RZ, RZ, UR7 ;  /* 0x00000007ff077e24 */ /* 0x000fce000f8e00ff */
.L_x_29:
[----:B------:R-:W-:Y:S05]  /*19e0*/  @!P0 BRA `(.L_x_23) ;  /* 0x0000000000048947 */ /* 0x000fea0003800000 */
[----:B------:R-:W-:Y:S01]  /*19f0*/  BPT.TRAP 0x1 ;  /* 0x000000040000795c */ /* 0x000fe20000300000 */
.L_x_23:
[----:B------:R-:W2:Y:S01]  /*1a00*/  S2UR UR8, SR_CgaCtaId ;  /* 0x00000000000879c3 */ /* 0x000ea20000008800 */
[----:B------:R-:W-:Y:S01]  /*1a10*/  UMOV UR7, 0x400 ;  /* 0x0000040000077882 */ /* 0x000fe20000000000 */
[----:B01----:R-:W-:Y:S01]  /*1a20*/  IMAD.U32 R5, RZ, RZ, UR6 ;  /* 0x00000006ff057e24 */ /* 0x003fe2000f8e00ff */
[----:B------:R-:W-:Y:S01]  /*1a30*/  SHF.L.U32 R4, R7, 0x1f, RZ ;  /* 0x0000001f07047819 */ /* 0x000fe200000006ff */
[----:B--2---:R-:W-:-:S06]  /*1a40*/  ULEA UR7, UR8, UR7, 0x18 ;  /* 0x0000000708077291 */ /* 0x004fcc000f8ec03f */
[----:B------:R-:W-:-:S04]  /*1a50*/  IMAD.U32 R6, RZ, RZ, UR7 ;  /* 0x00000007ff067e24 */ /* 0x000fc8000f8e00ff */
[----:B------:R-:W-:-:S04]  /*1a60*/  IMAD R5, R5, 0x8, R6 ;  /* 0x0000000805057824 */ /* 0x000fc800078e0206 */
[----:B------:R0:W1:Y:S01]  /*1a70*/  SYNCS.PHASECHK.TRANS64.TRYWAIT P1, [R5+URZ], R4 ;  /* 0x00000004050075a7 */ /* 0x000062000802017f */
[----:B------:R-:W-:Y:S05]  /*1a80*/  @!P0 BRA `(.L_x_24) ;  /* 0x0000000000048947 */ /* 0x000fea0003800000 */
[----:B------:R-:W-:Y:S01]  /*1a90*/  BPT.TRAP 0x1 ;  /* 0x000000040000795c */ /* 0x000fe20000300000 */
.L_x_24:
[----:B-1----:R-:W-:Y:S05]  /*1aa0*/  @P1 BRA `(.L_x_25) ;  /* 0x0000000000081947 */ /* 0x002fea0003800000 */
[----:B------:R-:W1:Y:S02]  /*1ab0*/  SYNCS.PHASECHK.TRANS64.TRYWAIT P1, [R5+URZ], R4 ;  /* 0x00000004050075a7 */ /* 0x000e64000802017f */
[----:B-1----:R-:W-:Y:S05]  /*1ac0*/  @!P1 BRA `(.L_x_26) ;  /* 0x000000a000709947 */ /* 0x002fea0003800000 */
.L_x_25:
[----:B------:R-:W-:Y:S01]  /*1ad0*/  ULEA UR7, UR6, UR4, 0xb ;  /* 0x0000000406077291 */ /* 0x000fe2000f8e583f */
[----:B------:R-:W-:Y:S01]  /*1ae0*/  WARPGROUP.ARRIVE ;  /* 0x00000000000079c5 */ /* 0x000fe20000000000 */
[----:B------:R-:W-:Y:S01]  /*1af0*/  ULEA UR12, UR6, UR5, 0xc ;  /* 0x00000005060c7291 */ /* 0x000fe2000f8e603f */
[----:B------:R-:W-:Y:S01]  /*1b00*/  UMOV UR9, 0x40000040 ;  /* 0x4000004000097882 */ /* 0x000fe20000000000 */
[----:B------:R-:W-:-:S03]  /*1b10*/  UMOV UR11, 0x40000040 ;  /* 0x40000040000b7882 */ /* 0x000fc60000000000 */
[----:B------:R-:W-:Y:S02]  /*1b20*/  UMOV UR8, UR7 ;  /* 0x0000000700087c82 */ /* 0x000fe40008000000 */
[----:B------:R-:W-:Y:S02]  /*1b30*/  UMOV UR10, UR12 ;  /* 0x0000000c000a7c82 */ /* 0x000fe40008000000 */
[----:B------:R-:W-:Y:S01]  /*1b40*/  HGMMA.64x256x16.F32 R24, gdesc[UR8], R24, gsb0 ;  /* 0x03e00000081879f0 */ /* 0x000fe20008000818 */
        /* <DEDUP_REMOVED lines=58> */
[----:B------:R-:W-:Y:S01]  /*1ef0*/  BPT.TRAP 0x1 ;  /* 0x000000040000795c */ /* 0x000fe20000300000 */
.L_x_27:
[----:B------:R-:W-:-:S13]  /*1f00*/  ISETP.NE.AND P1, PT, R156, RZ, PT ;  /* 0x000000ff9c00720c */ /* 0x000fda0003f25270 */
[----:B01----:R-:W-:-:S04]  /*1f10*/  @P1 IMAD R4, R3, 0x8, R6 ;  /* 0x0000000803041824 */ /* 0x003fc800078e0206 */
[----:B------:R-:W-:-:S05]  /*1f20*/  @P1 VIADD R5, R4, 0x18 ;  /* 0x0000001804051836 */ /* 0x000fca0000000000 */
[----:B------:R-:W-:-:S04]  /*1f30*/  @P1 PRMT R5, R22, 0x654, R5 ;  /* 0x0000065416051816 */ /* 0x000fc80000000005 */
[----:B------:R0:W-:Y:S01]  /*1f40*/  @P1 SYNCS.ARRIVE.TRANS64.RED.A1T0 RZ, [R5+URZ], RZ ;  /* 0x000000ff05ff19a7 */ /* 0x0001e2000810043f */
[----:B------:R-:W-:-:S13]  /*1f50*/  ISETP.GT.U32.AND P1, PT, R19, 0x1, PT ;  /* 0x000000011300780c */ /* 0x000fda0003f24070 */
[----:B0-----:R-:W-:Y:S05]  /*1f60*/  @P1 BRA `(.L_x_28) ;  /* 0x0000000000041947 */ /* 0x001fea0003800000 */
[----:B------:R-:W-:Y:S01]  /*1f70*/  BPT.TRAP 0x1 ;  /* 0x000000040000795c */ /* 0x000fe20000300000 */
.L_x_28:
[----:B------:R-:W-:Y:S01]  /*1f80*/  UIADD3 UR6, UR6, 0x1, URZ ;  /* 0x0000000106067890 */ /* 0x000fe2000fffe03f */
[C---:B------:R-:W-:Y:S01]  /*1f90*/  ISETP.GT.AND P2, PT, R0.reuse, 0x1, PT ;  /* 0x000000010000780c */ /* 0x040fe20003f44270 */
[----:B------:R-:W-:Y:S02]  /*1fa0*/  VIADD R3, R3, 0x1 ;  /* 0x0000000103037836 */ /* 0x000fe40000000000 */
[----:B------:R-:W-:Y:S01]  /*1fb0*/  UISETP.NE.AND UP0, UPT, UR6, 0x3, UPT ;  /* 0x000000030600788c */ /* 0x000fe2000bf05270 */
[----:B------:R-:W-:Y:S02]  /*1fc0*/  VIADD R0, R0, 0xffffffff ;  /* 0xffffffff00007836 */ /* 0x000fe40000000000 */
[C---:B------:R-:W-:Y:S01]  /*1fd0*/  ISETP.NE.AND P1, PT, R3.reuse, 0x3, PT ;  /* 0x000000030300780c */ /* 0x040fe20003f25270 */
[----:B------:R-:W-:Y:S02]  /*1fe0*/  USEL UR7, URZ, 0x1, UP0 ;  /* 0x000000013f077887 */ /* 0x000fe40008000000 */
[----:B------:R-:W-:Y:S01]  /*1ff0*/  USEL UR6, UR6, URZ, UP0 ;  /* 0x0000003f06067287 */ /* 0x000fe20008000000 */
[----:B------:R-:W-:-:S03]  /*2000*/  SEL R3, R3, RZ, P1 ;  /* 0x000000ff03037207 */ /* 0x000fc60000800000 */
[----:B------:R-:W-:Y:S01]  /*2010*/  LOP3.LUT R7, R7, UR7, RZ, 0x3c, !PT ;  /* 0x0000000707077c12 */ /* 0x000fe2000f8e3cff */
[----:B------:R-:W-:Y:S07]  /*2020*/  @P2 BRA `(.L_x_29) ;  /* 0xfffffff8006c2947 */ /* 0x000fee000383ffff */
.L_x_22:
[----:B------:R-:W2:Y:S02]  /*2030*/  LDC R0, c[0x0][0x28c] ;  /* 0x0000a300ff007b82 */ /* 0x000ea40000000800 */
[----:B--2---:R-:W-:-:S13]  /*2040*/  ISETP.GE.AND P1, PT, R0, 0x1, PT ;  /* 0x000000010000780c */ /* 0x004fda0003f26270 */
[----:B------:R-:W-:Y:S05]  /*2050*/  @!P1 BRA `(.L_x_30) ;  /* 0x0000000000509947 */ /* 0x000fea0003800000 */
[----:B------:R-:W-:Y:S05]  /*2060*/  @!P0 BRA `(.L_x_31) ;  /* 0x0000000000048947 */ /* 0x000fea0003800000 */
[----:B------:R-:W-:Y:S01]  /*2070*/  BPT.TRAP 0x1 ;  /* 0x000000040000795c */ /* 0x000fe20000300000 */
.L_x_31:
[----:B------:R-:W-:Y:S01]  /*2080*/  ISETP.NE.AND P1, PT, R156, RZ, PT ;  /* 0x000000ff9c00720c */ /* 0x000fe20003f25270 */
[----:B------:R-:W-:Y:S01]  /*2090*/  BSSY B0, `(.L_x_32) ;  /* 0x000000e000007945 */ /* 0x000fe20003800000 */
[----:B------:R-:W-:-:S11]  /*20a0*/  ISETP.GT.U32.AND P0, PT, R19, 0x1, PT ;  /* 0x000000011300780c */ /* 0x000fd60003f04070 */
[----:B------:R-:W-:Y:S05]  /*20b0*/  @!P1 BRA `(.L_x_33) ;  /* 0x00000000002c9947 */ /* 0x000fea0003800000 */
[----:B------:R-:W-:-:S04]  /*20c0*/  UISETP.LT.AND UP0, UPT, UR40, 0x1, UPT ;  /* 0x000000012800788c */ /* 0x000fc8000bf01270 */
[----:B------:R-:W-:-:S04]  /*20d0*/  USEL UR6, UR40, 0x1, UP0 ;  /* 0x0000000128067887 */ /* 0x000fc80008000000 */
[----:B------:R-:W-:-:S04]  /*20e0*/  UIADD3 UR6, UR39, UR40, -UR6 ;  /* 0x0000002827067290 */ /* 0x000fc8000fffe806 */
[----:B------:R-:W-:-:S04]  /*20f0*/  UIMAD.WIDE.U32 UR4, UR6, -0x55555555, URZ ;  /* 0xaaaaaaab060478a5 */ /* 0x000fc8000f8e003f */
[----:B------:R-:W-:-:S04]  /*2100*/  USHF.R.U32.HI UR4, URZ, 0x1, UR5 ;  /* 0x000000013f047899 */ /* 0x000fc80008011605 */
[----:B------:R-:W-:-:S06]  /*2110*/  UIMAD UR6, UR4, -0x3, UR6 ;  /* 0xfffffffd040678a4 */ /* 0x000fcc000f8e0206 */
[----:B------:R-:W-:-:S04]  /*2120*/  IMAD.U32 R3, RZ, RZ, UR6 ;  /* 0x00000006ff037e24 */ /* 0x000fc8000f8e00ff */
[----:B------:R-:W-:-:S04]  /*2130*/  IMAD R0, R3, 0x8, R6 ;  /* 0x0000000803007824 */ /* 0x000fc800078e0206 */
[----:B------:R-:W-:-:S05]  /*2140*/  VIADD R3, R0, 0x18 ;  /* 0x0000001800037836 */ /* 0x000fca0000000000 */
[----:B------:R-:W-:-:S04]  /*2150*/  PRMT R3, R22, 0x654, R3 ;  /* 0x0000065416037816 */ /* 0x000fc80000000003 */
[----:B------:R2:W-:Y:S03]  /*2160*/  SYNCS.ARRIVE.TRANS64.RED.A1T0 RZ, [R3+URZ], RZ ;  /* 0x000000ff03ff79a7 */ /* 0x0005e6000810043f */
.L_x_33:
[----:B------:R-:W-:Y:S05]  /*2170*/  BSYNC B0 ;  /* 0x0000000000007941 */ /* 0x000fea0003800000 */
.L_x_32:
[----:B------:R-:W-:Y:S05]  /*2180*/  @P0 BRA `(.L_x_30) ;  /* 0x0000000000040947 */ /* 0x000fea0003800000 */
[----:B------:R-:W-:Y:S01]  /*2190*/  BPT.TRAP 0x1 ;  /* 0x000000040000795c */ /* 0x000fe20000300000 */
.L_x_30:
[----:B------:R-:W3:Y:S01]  /*21a0*/  LDC R7, c[0x0][0x288] ;  /* 0x0000a200ff077b82 */ /* 0x000ee20000000800 */
[--C-:B------:R-:W-:Y:S01]  /*21b0*/  SHF.R.U32.HI R0, RZ, 0x2, R18.reuse ;  /* 0x00000002ff007819 */ /* 0x100fe20000011612 */
[----:B------:R-:W-:Y:S01]  /*21c0*/  UIADD3 UR39, UR40, UR39, URZ ;  /* 0x0000002728277290 */ /* 0x000fe2000fffe03f */
[----:B01----:R-:W-:Y:S01]  /*21d0*/  LOP3.LUT R4, R18, 0x60, RZ, 0xc0, !PT ;  /* 0x0000006012047812 */ /* 0x003fe200078ec0ff */
[----:B------:R-:W-:Y:S01]  /*21e0*/  ULDC UR7, c[0x0][0x284] ;  /* 0x0000a10000077ab9 */ /* 0x000fe20000000800 */
[----:B------:R-:W-:Y:S01]  /*21f0*/  SHF.R.U32.HI R5, RZ, 0x7, R18 ;  /* 0x00000007ff057819 */ /* 0x000fe20000011612 */
[----:B------:R-:W-:Y:S01]  /*2200*/  UISETP.GT.U32.AND UP0, UPT, UR39, 0x2, UPT ;  /* 0x000000022700788c */ /* 0x000fe2000bf04070 */
[----:B--2---:R-:W-:Y:S01]  /*2210*/  LOP3.LUT R3, R0, 0x7, RZ, 0xc0, !PT ;  /* 0x0000000700037812 */ /* 0x004fe200078ec0ff */
[----:B------:R-:W-:Y:S01]  /*2220*/  UISETP.GE.U32.AND UP1, UPT, UR40, 0x3, UPT ;  /* 0x000000032800788c */ /* 0x000fe2000bf26070 */
[----:B------:R-:W-:Y:S01]  /*2230*/  SHF.R.U32.HI R10, RZ, 0x1, R4 ;  /* 0x00000001ff0a7819 */ /* 0x000fe20000011604 */
[----:B------:R-:W-:Y:S01]  /*2240*/  IMAD.SHL.U32 R4, R18, 0x2, RZ ;  /* 0x0000000212047824 */ /* 0x000fe200078e00ff */
[----:B------:R-:W-:Y:S01]  /*2250*/  LOP3.LUT R0, R5, 0x1, RZ, 0xc0, !PT ;  /* 0x0000000105007812 */ /* 0x000fe200078ec0ff */
[----:B------:R-:W-:Y:S01]  /*2260*/  UISETP.LT.U32.AND UP0, UPT, UR40, 0x3, UP0 ;  /* 0x000000032800788c */ /* 0x000fe20008701070 */
[----:B------:R-:W-:Y:S01]  /*2270*/  IADD3 R5, RZ, -R10, -R3 ;  /* 0x8000000aff057210 */ /* 0x000fe20007ffe803 */
[----:B------:R-:W-:Y:S01]  /*2280*/  ULDC.64 UR8, c[0x0][0x5d0] ;  /* 0x0001740000087ab9 */ /* 0x000fe20000000a00 */
[----:B------:R-:W-:Y:S01]  /*2290*/  LOP3.LUT R9, R4, 0x6, RZ, 0xc0, !PT ;  /* 0x0000000604097812 */ /* 0x000fe200078ec0ff */
[C---:B------:R-:W-:Y:S01]  /*22a0*/  IMAD.SHL.U32 R6, R0.reuse, 0x40, RZ ;  /* 0x0000004000067824 */ /* 0x040fe200078e00ff */
[----:B------:R-:W-:Y:S01]  /*22b0*/  SHF.R.S32.HI R21, RZ, 0x1f, R23 ;  /* 0x0000001fff157819 */ /* 0x000fe20000011417 */
[----:B------:R-:W-:Y:S01]  /*22c0*/  IMAD R11, R0, -0x40, R5 ;  /* 0xffffffc0000b7824 */ /* 0x000fe200078e0205 */
[----:B------:R-:W-:Y:S01]  /*22d0*/  LOP3.LUT R0, R18, 0x3, RZ, 0xc0, !PT ;  /* 0x0000000312007812 */ /* 0x000fe200078ec0ff */
[----:B------:R-:W-:Y:S01]  /*22e0*/  UIMAD.WIDE.U32 UR4, UR39, -0x55555555, URZ ;  /* 0xaaaaaaab270478a5 */ /* 0x000fe2000f8e003f */
[----:B------:R-:W-:Y:S01]  /*22f0*/  PRMT R8, R9, 0x6540, R152 ;  /* 0x0000654009087816 */ /* 0x000fe20000000098 */
[----:B------:R-:W-:Y:S01]  /*2300*/  IMAD.SHL.U32 R152, R152, 0x100, RZ ;  /* 0x0000010098987824 */ /* 0x000fe200078e00ff */
[----:B------:R-:W-:Y:S01]  /*2310*/  USEL UR6, URZ, 0x1, !UP0 ;  /* 0x000000013f067887 */ /* 0x000fe2000c000000 */
[----:B---3--:R-:W-:Y:S01]  /*2320*/  IMAD R13, R0, -0x2, R7 ;  /* 0xfffffffe000d7824 */ /* 0x008fe200078e0207 */
[----:B------:R-:W-:Y:S01]  /*2330*/  SHF.R.S32.HI R9, RZ, 0x1f, R8 ;  /* 0x0000001fff097819 */ /* 0x000fe20000011408 */
[----:B------:R-:W-:Y:S01]  /*2340*/  IMAD.SHL.U32 R0, R153, 0x80, RZ ;  /* 0x0000008099007824 */ /* 0x000fe200078e00ff */
[----:B------:R-:W-:Y:S01]  /*2350*/  ISETP.GE.AND P0, PT, R152, R7, PT ;  /* 0x000000079800720c */ /* 0x000fe20003f06270 */
[----:B------:R-:W-:Y:S01]  /*2360*/  IMAD R4, R21, UR8, RZ ;  /* 0x0000000815047c24 */ /* 0x000fe2000f8e02ff */
[----:B------:R-:W-:Y:S01]  /*2370*/  LOP3.LUT R3, R6, 0x40, R3, 0xe2, !PT ;  /* 0x0000004006037812 */ /* 0x000fe200078ee203 */
[----:B------:R-:W-:Y:S01]  /*2380*/  USHF.R.U32.HI UR4, URZ, 0x1, UR5 ;  /* 0x000000013f047899 */ /* 0x000fe20008011605 */
[C---:B------:R-:W-:Y:S01]  /*2390*/  ISETP.GE.OR P0, PT, R0.reuse, UR7, P0 ;  /* 0x0000000700007c0c */ /* 0x040fe20008706670 */
[----:B------:R-:W-:Y:S01]  /*23a0*/  ULOP3.LUT UR38, UR38, UR6, URZ, 0x3c, !UPT ;  /* 0x0000000626267292 */ /* 0x000fe2000f8e3c3f */
[----:B------:R-:W-:Y:S01]  /*23b0*/  IMAD.WIDE R6, R153, 0x80, RZ ;  /* 0x0000008099067825 */ /* 0x000fe200078e02ff */
[----:B------:R-:W-:Y:S01]  /*23c0*/  UIMAD UR39, UR4, -0x3, UR39 ;  /* 0xfffffffd042778a4 */ /* 0x000fe2000f8e0227 */
[----:B------:R-:W-:Y:S01]  /*23d0*/  IADD3 R0, -R0, UR7, R11 ;  /* 0x0000000700007c10 */ /* 0x000fe2000fffe10b */
[----:B------:R-:W-:Y:S01]  /*23e0*/  @UP1 ULOP3.LUT UR38, UR38, 0x1, UR4, 0x78, !UPT ;  /* 0x0000000126261892 */ /* 0x000fe2000f8e7804 */
[C---:B------:R-:W-:Y:S01]  /*23f0*/  IMAD R15, R23.reuse, UR9, R4 ;  /* 0x00000009170f7c24 */ /* 0x040fe2000f8e0204 */
[----:B------:R-:W-:Y:S01]  /*2400*/  LOP3.LUT R169, R6, R3, R10, 0xfe, !PT ;  /* 0x0000000306a97212 */ /* 0x000fe200078efe0a */
[----:B------:R-:W-:-:S04]  /*2410*/  IMAD.WIDE.U32 R4, R23, UR8, R8 ;  /* 0x0000000817047c25 */ /* 0x000fc8000f8e0008 */
[----:B------:R-:W-:Y:S02]  /*2420*/  IMAD.IADD R5, R5, 0x1, R15 ;  /* 0x0000000105057824 */ /* 0x000fe400078e020f */
[----:B------:R-:W-:Y:S02]  /*2430*/  IMAD.IADD R3, R13, 0x1, -R152 ;  /* 0x000000010d037824 */ /* 0x000fe400078e0a98 */
[----:B------:R-:W-:Y:S01]  /*2440*/  IMAD.MOV.U32 R153, RZ, RZ, -0x1 ;  /* 0xffffffffff997424 */ /* 0x000fe200078e00ff */
[----:B------:R-:W-:Y:S06]  /*2450*/  @P0 BRA `(.L_x_34) ;  /* 0x0000007800dc0947 */ /* 0x000fec0003800000 */
[----:B------:R-:W0:Y:S01]  /*2460*/  LDC.64 R10, c[0x0][0x5c8] ;  /* 0x00017200ff0a7b82 */ /* 0x000e220000000a00 */
[----:B-----5:R-:W-:Y:S01]  /*2470*/  FSETP.NEU.AND P1, PT, R155, RZ, PT ;  /* 0x000000ff9b00720b */ /* 0x020fe20003f2d000 */
[----:B------:R-:W-:Y:S01]  /*2480*/  BSSY B0, `(.L_x_34) ;  /* 0x00007b4000007945 */ /* 0x000fe20003800000 */
[----:B------:R-:W-:-:S04]  /*2490*/  ISETP.GT.AND P0, PT, R3, RZ, PT ;  /* 0x000000ff0300720c */ /* 0x000fc80003f04270 */
[----:B------:R-:W-:Y:S01]  /*24a0*/  ISETP.GT.AND P3, PT, R0, RZ, P0 ;  /* 0x000000ff0000720c */ /* 0x000fe20000764270 */
[-C--:B0-----:R-:W-:Y:S02]  /*24b0*/  IMAD R12, R7, R10.reuse, RZ ;  /* 0x0000000a070c7224 */ /* 0x081fe400078e02ff */
[----:B------:R-:W-:-:S04]  /*24c0*/  IMAD.WIDE.U32 R160, R169, R10, R4 ;  /* 0x0000000aa9a07225 */ /* 0x000fc800078e0004 */
[----:B------:R-:W-:-:S04]  /*24d0*/  IMAD R5, R169, R11, R12 ;  /* 0x0000000ba9057224 */ /* 0x000fc800078e020c */
[----:B------:R-:W-:Y:S01]  /*24e0*/  IMAD.IADD R171, R161, 0x1, R5 ;  /* 0x00000001a1ab7824 */ /* 0x000fe200078e0205 */
[----:B------:R-:W-:Y:S06]  /*24f0*/  @!P1 BRA `(.L_x_35) ;  /* 0x0000005400989947 */ /* 0x000fec0003800000 */
[----:B------:R-:W0:Y:S01]  /*2500*/  LDC.64 R14, c[0x0][0x5b8] ;  /* 0x00016e00ff0e7b82 */ /* 0x000e220000000a00 */
[----:B------:R-:W-:-:S07]  /*2510*/  ULDC.64 UR4, c[0x0][0x5c0] ;  /* 0x0001700000047ab9 */ /* 0x000fce0000000a00 */
[----:B------:R-:W1:Y:S08]  /*2520*/  LDC.64 R166, c[0x0][0x5b0] ;  /* 0x00016c00ffa67b82 */ /* 0x000e700000000a00 */
[----:B------:R-:W2:Y:S01]  /*2530*/  LDC.64 R12, c[0x0][0x5a8] ;  /* 0x00016a00ff0c7b82 */ /* 0x000ea20000000a00 */
[-C--:B0-----:R-:W-:Y:S02]  /*2540*/  IMAD R4, R21, R14.reuse, RZ ;  /* 0x0000000e15047224 */ /* 0x081fe400078e02ff */
[----:B------:R-:W-:-:S04]  /*2550*/  IMAD.WIDE.U32 R162, R23, R14, R8 ;  /* 0x0000000e17a27225 */ /* 0x000fc800078e0008 */
[----:B------:R-:W-:Y:S02]  /*2560*/  IMAD R161, R23, R15, R4 ;  /* 0x0000000f17a17224 */ /* 0x000fe400078e0204 */
[-C--:B-1----:R-:W-:Y:S02]  /*2570*/  IMAD R6, R7, R166.reuse, RZ ;  /* 0x000000a607067224 */ /* 0x082fe400078e02ff */
[----:B------:R-:W-:Y:S02]  /*2580*/  IMAD.IADD R21, R163, 0x1, R161 ;  /* 0x00000001a3157824 */ /* 0x000fe400078e02a1 */
[----:B------:R-:W-:Y:S02]  /*2590*/  IMAD.MOV.U32 R20, RZ, RZ, R162 ;  /* 0x000000ffff147224 */ /* 0x000fe400078e00a2 */
[C---:B------:R-:W-:Y:S02]  /*25a0*/  IMAD R165, R169.reuse, R167, R6 ;  /* 0x000000a7a9a57224 */ /* 0x040fe400078e0206 */
[----:B------:R-:W-:-:S04]  /*25b0*/  IMAD.WIDE.U32 R4, R169, R166, R20 ;  /* 0x000000a6a9047225 */ /* 0x000fc800078e0014 */
[----:B------:R-:W-:Y:S01]  /*25c0*/  IMAD.IADD R5, R5, 0x1, R165 ;  /* 0x0000000105057824 */ /* 0x000fe200078e02a5 */
[----:B--2---:R-:W-:-:S04]  /*25d0*/  LEA R6, P1, R4, R12, 0x1 ;  /* 0x0000000c04067211 */ /* 0x004fc800078208ff */
[----:B------:R-:W-:-:S05]  /*25e0*/  LEA.HI.X R7, R4, R13, R5, 0x1, P1 ;  /* 0x0000000d04077211 */ /* 0x000fca00008f0c05 */
[----:B------:R0:W2:Y:S01]  /*25f0*/  @P3 LDG.E.LTC128B.U16 R15, desc[UR36][R6.64] ;  /* 0x00000024060f3981 */ /* 0x0000a2000c1e1520 */
[----:B------:R-:W-:Y:S01]  /*2600*/  IMAD.WIDE.U32 R158, R169, R166, R8 ;  /* 0x000000a6a99e7225 */ /* 0x000fe200078e0008 */
[----:B------:R-:W-:Y:S03]  /*2610*/  BSSY B1, `(.L_x_36) ;  /* 0x0000013000017945 */ /* 0x000fe60003800000 */
[----:B------:R-:W-:Y:S02]  /*2620*/  IMAD.IADD R159, R165, 0x1, R159 ;  /* 0x00000001a59f7824 */ /* 0x000fe400078e029f */
[----:B------:R-:W-:-:S04]  /*2630*/  IMAD.WIDE.U32 R158, R23, R14, R158 ;  /* 0x0000000e179e7225 */ /* 0x000fc800078e009e */
[----:B0-----:R-:W-:Y:S01]  /*2640*/  IMAD.IADD R7, R161, 0x1, R159 ;  /* 0x00000001a1077824 */ /* 0x001fe200078e029f */
[----:B------:R-:W-:Y:S02]  /*2650*/  LEA R6, P4, R158, R12, 0x1 ;  /* 0x0000000c9e067211 */ /* 0x000fe400078808ff */
[----:B------:R-:W-:Y:S02]  /*2660*/  SHF.L.U64.HI R159, R166, 0x3, R167 ;  /* 0x00000003a69f7819 */ /* 0x000fe400000102a7 */
[----:B------:R-:W-:Y:S01]  /*2670*/  LEA.HI.X R7, R158, R13, R7, 0x1, P4 ;  /* 0x0000000d9e077211 */ /* 0x000fe200020f0c07 */
[----:B------:R-:W-:Y:S02]  /*2680*/  IMAD.SHL.U32 R158, R166, 0x8, RZ ;  /* 0x00000008a69e7824 */ /* 0x000fe400078e00ff */
[----:B--2---:R-:W-:-:S05]  /*2690*/  HADD2.F32 R4, -RZ, R15.H0_H0 ;  /* 0x2000000fff047230 */ /* 0x004fca0000004100 */
[----:B------:R-:W-:Y:S01]  /*26a0*/  FMUL R5, R4, R155 ;  /* 0x0000009b04057220 */ /* 0x000fe20000400000 */
[----:B------:R-:W-:-:S03]  /*26b0*/  LEA R4, P1, R160, UR4, 0x1 ;  /* 0x00000004a0047c11 */ /* 0x000fc6000f8208ff */
[----:B------:R-:W-:Y:S01]  /*26c0*/  FFMA R24, R24, R154, R5 ;  /* 0x0000009a18187223 */ /* 0x000fe20000000005 */
[----:B------:R-:W-:Y:S02]  /*26d0*/  LEA.HI.X R5, R160, UR5, R171, 0x1, P1 ;  /* 0x00000005a0057c11 */ /* 0x000fe400088f0cab */
[----:B------:R-:W-:Y:S02]  /*26e0*/  ISETP.GT.AND P1, PT, R3, 0x1, PT ;  /* 0x000000010300780c */ /* 0x000fe40003f24270 */
[----:B------:R-:W-:Y:S02]  /*26f0*/  F2FP.F16.F32.PACK_AB R24, RZ, R24 ;  /* 0x00000018ff18723e */ /* 0x000fe400000000ff */
[----:B------:R-:W-:-:S03]  /*2700*/  ISETP.GT.AND P2, PT, R0, RZ, P1 ;  /* 0x000000ff0000720c */ /* 0x000fc60000f44270 */
[----:B------:R0:W-:Y:S10]  /*2710*/  @P3 STG.E.U16 desc[UR36][R4.64], R24 ;  /* 0x0000001804003986 */ /* 0x0001f4000c101524 */
[----:B------:R-:W-:Y:S05]  /*2720*/  @!P2 BRA `(.L_x_37) ;  /* 0x000000000004a947 */ /* 0x000fea0003800000 */
[----:B------:R1:W5:Y:S02]  /*2730*/  LDG.E.LTC128B.U16 R15, desc[UR36][R6.64+0x2] ;  /* 0x00000224060f7981 */ /* 0x000364000c1e1520 */
.L_x_37:
[----:B------:R-:W-:Y:S05]  /*2740*/  BSYNC B1 ;  /* 0x0000000000017941 */ /* 0x000fea0003800000 */
.L_x_36:
[----:B-----5:R-:W-:Y:S01]  /*2750*/  HADD2.F32 R20, -RZ, R15.H0_H0 ;  /* 0x2000000fff147230 */ /* 0x020fe20000004100 */
[----:B------:R-:W-:Y:S01]  /*2760*/  ISETP.GT.AND P0, PT, R0, 0x8, P0 ;  /* 0x000000080000780c */ /* 0x000fe20000704270 */
[----:B------:R-:W-:Y:S01]  /*2770*/  IMAD.WIDE.U32 R158, R169, R166, R158 ;  /* 0x000000a6a99e7225 */ /* 0x000fe200078e009e */
[----:B------:R-:W-:-:S03]  /*2780*/  PRMT R152, R15, 0x7610, R152 ;  /* 0x000076100f987816 */ /* 0x000fc60000000098 */
[----:B------:R-:W-:Y:S01]  /*2790*/  FMUL R20, R20, R155 ;  /* 0x0000009b14147220 */ /* 0x000fe20000400000 */
[----:B------:R-:W-:Y:S01]  /*27a0*/  IMAD.IADD R165, R165, 0x1, R159 ;  /* 0x00000001a5a57824 */ /* 0x000fe200078e029f */
[----:B------:R-:W-:Y:S02]  /*27b0*/  IADD3 R162, P3, R162, R158, RZ ;  /* 0x0000009ea2a27210 */ /* 0x000fe40007f7e0ff */
[----:B------:R-:W-:-:S03]  /*27c0*/  FFMA R25, R25, R154, R20 ;  /* 0x0000009a19197223 */ /* 0x000fc60000000014 */
[----:B------:R-:W-:Y:S01]  /*27d0*/  IMAD.X R21, R165, 0x1, R21, P3 ;  /* 0x00000001a5157824 */ /* 0x000fe200018e0615 */
[C---:B------:R-:W-:Y:S02]  /*27e0*/  LEA R20, P3, R162.reuse, R12, 0x1 ;  /* 0x0000000ca2147211 */ /* 0x040fe400078608ff */
[----:B------:R-:W-:Y:S02]  /*27f0*/  F2FP.F16.F32.PACK_AB R25, RZ, R25 ;  /* 0x00000019ff19723e */ /* 0x000fe400000000ff */
[----:B------:R-:W-:Y:S02]  /*2800*/  LEA.HI.X R21, R162, R13, R21, 0x1, P3 ;  /* 0x0000000da2157211 */ /* 0x000fe400018f0c15 */
[----:B------:R-:W-:-:S05]  /*2810*/  PRMT R159, R25, 0x7610, R159 ;  /* 0x00007610199f7816 */ /* 0x000fca000000009f */
[----:B------:R2:W-:Y:S04]  /*2820*/  @P2 STG.E.U16 desc[UR36][R4.64+0x2], R159 ;  /* 0x0000029f04002986 */ /* 0x0005e8000c101524 */
[----:B------:R-:W0:Y:S01]  /*2830*/  @P0 LDG.E.LTC128B.U16 R152, desc[UR36][R20.64] ;  /* 0x0000002414980981 */ /* 0x000e22000c1e1520 */
[----:B------:R-:W-:Y:S01]  /*2840*/  IADD3 R8, P2, R8, R158, RZ ;  /* 0x0000009e08087210 */ /* 0x000fe20007f5e0ff */
[----:B------:R-:W-:Y:S01]  /*2850*/  BSSY B1, `(.L_x_38) ;  /* 0x0000011000017945 */ /* 0x000fe20003800000 */
[----:B------:R-:W-:Y:S02]  /*2860*/  SHF.L.U64.HI R11, R10, 0x4, R11 ;  /* 0x000000040a0b7819 */ /* 0x000fe4000001020b */
[----:B------:R-:W-:Y:S01]  /*2870*/  ISETP.GT.AND P1, PT, R0, 0x8, P1 ;  /* 0x000000080000780c */ /* 0x000fe20000f24270 */
[----:B------:R-:W-:Y:S01]  /*2880*/  IMAD.X R9, R9, 0x1, R165, P2 ;  /* 0x0000000109097824 */ /* 0x000fe200010e06a5 */
[----:B------:R-:W-:Y:S01]  /*2890*/  LEA R10, P2, R10, R4, 0x4 ;  /* 0x000000040a0a7211 */ /* 0x000fe200078420ff */
[----:B------:R-:W-:-:S04]  /*28a0*/  IMAD.WIDE.U32 R14, R23, R14, R8 ;  /* 0x0000000e170e7225 */ /* 0x000fc800078e0008 */
[----:B------:R-:W-:Y:S01]  /*28b0*/  IMAD.X R11, R11, 0x1, R5, P2 ;  /* 0x000000010b0b7824 */ /* 0x000fe200010e0605 */
[----:B------:R-:W-:Y:S01]  /*28c0*/  LEA R8, P3, R14, R12, 0x1 ;  /* 0x0000000c0e087211 */ /* 0x000fe200078608ff */
[----:B------:R-:W-:-:S05]  /*28d0*/  IMAD.IADD R9, R161, 0x1, R15 ;  /* 0x00000001a1097824 */ /* 0x000fca00078e020f */
[----:B------:R-:W-:Y:S01]  /*28e0*/  LEA.HI.X R9, R14, R13, R9, 0x1, P3 ;  /* 0x0000000d0e097211 */ /* 0x000fe200018f0c09 */
[----:B0-----:R-:W-:-:S05]  /*28f0*/  HADD2.F32 R24, -RZ, R152.H0_H0 ;  /* 0x20000098ff187230 */ /* 0x001fca0000004100 */
[----:B------:R-:W-:-:S04]  /*2900*/  FMUL R25, R24, R155 ;  /* 0x0000009b18197220 */ /* 0x000fc80000400000 */
[----:B------:R-:W-:-:S05]  /*2910*/  FFMA R25, R26, R154, R25 ;  /* 0x0000009a1a197223 */ /* 0x000fca0000000019 */
[----:B------:R-:W-:-:S05]  /*2920*/  F2FP.F16.F32.PACK_AB R25, RZ, R25 ;  /* 0x00000019ff19723e */ /* 0x000fca00000000ff */
[----:B------:R2:W-:Y:S01]  /*2930*/  @P0 STG.E.U16 desc[UR36][R10.64], R25 ;  /* 0x000000190a000986 */ /* 0x0005e2000c101524 */
[----:B------:R-:W-:Y:S05]  /*2940*/  @!P1 BRA `(.L_x_39) ;  /* 0x0000000000049947 */ /* 0x000fea0003800000 */
[----:B------:R0:W5:Y:S02]  /*2950*/  LDG.E.LTC128B.U16 R152, desc[UR36][R8.64+0x2] ;  /* 0x0000022408987981 */ /* 0x000164000c1e1520 */
.L_x_39:
[----:B------:R-:W-:Y:S05]  /*2960*/  BSYNC B1 ;  /* 0x0000000000017941 */ /* 0x000fea0003800000 */
.L_x_38:
[----:B-----5:R-:W-:Y:S01]  /*2970*/  HADD2.F32 R12, -RZ, R152.H0_H0 ;  /* 0x20000098ff0c7230 */ /* 0x020fe20000004100 */
[----:B------:R-:W-:Y:S01]  /*2980*/  ISETP.GT.AND P0, PT, R3, 0x8, PT ;  /* 0x000000080300780c */ /* 0x000fe20003f04270 */
[----:B------:R-:W-:Y:S03]  /*2990*/  BSSY B1, `(.L_x_40) ;  /* 0x0000008000017945 */ /* 0x000fe60003800000 */
[----:B------:R-:W-:Y:S01]  /*29a0*/  FMUL R12, R12, R155 ;  /* 0x0000009b0c0c7220 */ /* 0x000fe20000400000 */
[----:B------:R-:W-:-:S03]  /*29b0*/  ISETP.GT.AND P2, PT, R0, RZ, P0 ;  /* 0x000000ff0000720c */ /* 0x000fc60000744270 */
[----:B------:R-:W-:-:S05]  /*29c0*/  FFMA R12, R27, R154, R12 ;  /* 0x0000009a1b0c7223 */ /* 0x000fca000000000c */
[----:B------:R-:W-:-:S05]  /*29d0*/  F2FP.F16.F32.PACK_AB R12, RZ, R12 ;  /* 0x0000000cff0c723e */ /* 0x000fca00000000ff */
[----:B------:R3:W-:Y:S01]  /*29e0*/  @P1 STG.E.U16 desc[UR36][R10.64+0x2], R12 ;  /* 0x0000020c0a001986 */ /* 0x0007e2000c101524 */
[----:B------:R-:W-:Y:S05]  /*29f0*/  @!P2 BRA `(.L_x_41) ;  /* 0x000000000004a947 */ /* 0x000fea0003800000 */
[----:B------:R4:W5:Y:S02]  /*2a00*/  LDG.E.LTC128B.U16 R152, desc[UR36][R6.64+0x10] ;  /* 0x0000102406987981 */ /* 0x000964000c1e1520 */
.L_x_41:
[----:B------:R-:W-:Y:S05]  /*2a10*/  BSYNC B1 ;  /* 0x0000000000017941 */ /* 0x000fea0003800000 */
.L_x_40:
[----:B---3-5:R-:W-:Y:S01]  /*2a20*/  HADD2.F32 R12, -RZ, R152.H0_H0 ;  /* 0x20000098ff0c7230 */ /* 0x028fe20000004100 */
        /* <DEDUP_REMOVED lines=9> */
.L_x_43:
[----:B------:R-:W-:Y:S05]  /*2ac0*/  BSYNC B1 ;  /* 0x0000000000017941 */ /* 0x000fea0003800000 */
.L_x_42:
[----:B-----5:R-:W-:Y:S01]  /*2ad0*/  HADD2.F32 R12, -RZ, R152.H0_H0 ;  /* 0x20000098ff0c7230 */ /* 0x020fe20000004100 */
[----:B------:R-:W-:Y:S01]  /*2ae0*/  ISETP.GT.AND P0, PT, R0, 0x8, P0 ;  /* 0x000000080000780c */ /* 0x000fe20000704270 */
[----:B------:R-:W-:Y:S03]  /*2af0*/  BSSY B1, `(.L_x_44) ;  /* 0x0000007000017945 */ /* 0x000fe60003800000 */
[----:B------:R-:W-:-:S04]  /*2b00*/  FMUL R12, R12, R155 ;  /* 0x0000009b0c0c7220 */ /* 0x000fc80000400000 */
[----:B------:R-:W-:-:S05]  /*2b10*/  FFMA R12, R29, R154, R12 ;  /* 0x0000009a1d0c7223 */ /* 0x000fca000000000c */
[----:B------:R-:W-:-:S05]  /*2b20*/  F2FP.F16.F32.PACK_AB R12, RZ, R12 ;  /* 0x0000000cff0c723e */ /* 0x000fca00000000ff */
[----:B------:R0:W-:Y:S01]  /*2b30*/  @P3 STG.E.U16 desc[UR36][R4.64+0x12], R12 ;  /* 0x0000120c04003986 */ /* 0x0001e2000c101524 */
[----:B------:R-:W-:Y:S05]  /*2b40*/  @!P0 BRA `(.L_x_45) ;  /* 0x0000000000048947 */ /* 0x000fea0003800000 */
[----:B------:R0:W5:Y:S02]  /*2b50*/  LDG.E.LTC128B.U16 R152, desc[UR36][R8.64+0x10] ;  /* 0x0000102408987981 */ /* 0x000164000c1e1520 */
.L_x_45:
[----:B------:R-:W-:Y:S05]  /*2b60*/  BSYNC B1 ;  /* 0x0000000000017941 */ /* 0x000fea0003800000 */
.L_x_44:
[----:B0----5:R-:W-:Y:S01]  /*2b70*/  HADD2.F32 R12, -RZ, R152.H0_H0 ;  /* 0x20000098ff0c7230 */ /* 0x021fe20000004100 */
[----:B------:R-:W-:Y:S01]  /*2b80*/  ISETP.GT.AND P1, PT, R0, 0x8, P1 ;  /* 0x000000080000780c */ /* 0x000fe20000f24270 */
[----:B------:R-:W-:Y:S03]  /*2b90*/  BSSY B1, `(.L_x_46) ;  /* 0x0000007000017945 */ /* 0x000fe60003800000 */
[----:B---3--:R-:W-:-:S04]  /*2ba0*/  FMUL R13, R12, R155 ;  /* 0x0000009b0c0d7220 */ /* 0x008fc80000400000 */
[----:B------:R-:W-:-:S05]  /*2bb0*/  FFMA R13, R30, R154, R13 ;  /* 0x0000009a1e0d7223 */ /* 0x000fca000000000d */
[----:B------:R-:W-:-:S05]  /*2bc0*/  F2FP.F16.F32.PACK_AB R13, RZ, R13 ;  /* 0x0000000dff0d723e */ /* 0x000fca00000000ff */
[----:B------:R0:W-:Y:S01]  /*2bd0*/  @P0 STG.E.U16 desc[UR36][R10.64+0x10], R13 ;  /* 0x0000100d0a000986 */ /* 0x0001e2000c101524 */
[----:B------:R-:W-:Y:S05]  /*2be0*/  @!P1 BRA `(.L_x_47) ;  /* 0x0000000000049947 */ /* 0x000fea0003800000 */
[----:B------:R3:W5:Y:S02]  /*2bf0*/  LDG.E.LTC128B.U16 R152, desc[UR36][R8.64+0x12] ;  /* 0x0000122408987981 */ /* 0x000764000c1e1520 */
.L_x_47:
[----:B------:R-:W-:Y:S05]  /*2c00*/  BSYNC B1 ;  /* 0x0000000000017941 */ /* 0x000fea0003800000 */
.L_x_46:
        /* <DEDUP_REMOVED lines=10> */
.L_x_49:
[----:B------:R-:W-:Y:S05]  /*2cb0*/  BSYNC B1 ;  /* 0x0000000000017941 */ /* 0x000fea0003800000 */
.L_x_48:
[----:B0----5:R-:W-:Y:S01]  /*2cc0*/  HADD2.F32 R12, -RZ, R152.H0_H0 ;  /* 0x20000098ff0c7230 */ /* 0x021fe20000004100 */
        /* <DEDUP_REMOVED lines=9> */
.L_x_51:
[----:B------:R-:W-:Y:S05]  /*2d60*/  BSYNC B1 ;  /* 0x0000000000017941 */ /* 0x000fea0003800000 */
.L_x_50:
        /* <DEDUP_REMOVED lines=9> */
.L_x_53:
[----:B------:R-:W-:Y:S05]  /*2e00*/  BSYNC B1 ;  /* 0x0000000000017941 */ /* 0x000fea0003800000 */
.L_x_52:
[----:B0----5:R-:W-:Y:S01]  /*2e10*/  HADD2.F32 R12, -RZ, R152.H0_H0 ;  /* 0x20000098ff0c7230 */ /* 0x021fe20000004100 */
        /* <DEDUP_REMOVED lines=8> */
.L_x_55:
[----:B------:R-:W-:Y:S05]  /*2ea0*/  BSYNC B1 ;  /* 0x0000000000017941 */ /* 0x000fea0003800000 */
.L_x_54:
        /* <DEDUP_REMOVED lines=10> */
.L_x_57:
[----:B------:R-:W-:Y:S05]  /*2f50*/  BSYNC B1 ;  /* 0x0000000000017941 */ /* 0x000fea0003800000 */
.L_x_56:
        /* <DEDUP_REMOVED lines=10> */
.L_x_59:
[----:B------:R-:W-:Y:S05]  /*3000*/  BSYNC B1 ;  /* 0x0000000000017941 */ /* 0x000fea0003800000 */
.L_x_58:
        /* <DEDUP_REMOVED lines=9> */
.L_x_61:
[----:B------:R-:W-:Y:S05]  /*30a0*/  BSYNC B1 ;  /* 0x0000000000017941 */ /* 0x000fea0003800000 */
.L_x_60:
        /* <DEDUP_REMOVED lines=9> */
.L_x_63:
[----:B------:R-:W-:Y:S05]  /*3140*/  BSYNC B1 ;  /* 0x0000000000017941 */ /* 0x000fea0003800000 */
.L_x_62:
        /* <DEDUP_REMOVED lines=10> */
.L_x_65:
[----:B------:R-:W-:Y:S05]  /*31f0*/  BSYNC B1 ;  /* 0x0000000000017941 */ /* 0x000fea0003800000 */
.L_x_64:
        /* <DEDUP_REMOVED lines=10> */
.L_x_67:
[----:B------:R-:W-:Y:S05]  /*32a0*/  BSYNC B1 ;  /* 0x0000000000017941 */ /* 0x000fea0003800000 */
.L_x_66:
        /* <DEDUP_REMOVED lines=9> */
.L_x_69:
[----:B------:R-:W-:Y:S05]  /*3340*/  BSYNC B1 ;  /* 0x0000000000017941 */ /* 0x000fea0003800000 */
.L_x_68:
        /* <DEDUP_REMOVED lines=9> */
.L_x_71:
[----:B------:R-:W-:Y:S05]  /*33e0*/  BSYNC B1 ;  /* 0x0000000000017941 */ /* 0x000fea0003800000 */
.L_x_70:
        /* <DEDUP_REMOVED lines=10> */
.L_x_73:
[----:B------:R-:W-:Y:S05]  /*3490*/  BSYNC B1 ;  /* 0x0000000000017941 */ /* 0x000fea0003800000 */
.L_x_72:
        /* <DEDUP_REMOVED lines=10> */
.L_x_75:
[----:B------:R-:W-:Y:S05]  /*3540*/  BSYNC B1 ;  /* 0x0000000000017941 */ /* 0x000fea0003800000 */
.L_x_74:
        /* <DEDUP_REMOVED lines=9> */
.L_x_77:
[----:B------:R-:W-:Y:S05]  /*35e0*/  BSYNC B1 ;  /* 0x0000000000017941 */ /* 0x000fea0003800000 */
.L_x_76:
        /* <DEDUP_REMOVED lines=9> */
.L_x_79:
[----:B------:R-:W-:Y:S05]  /*3680*/  BSYNC B1 ;  /* 0x0000000000017941 */ /* 0x000fea0003800000 */
.L_x_78:
        /* <DEDUP_REMOVED lines=10> */
.L_x_81:
[----:B------:R-:W-:Y:S05]  /*3730*/  BSYNC B1 ;  /* 0x0000000000017941 */ /* 0x000fea0003800000 */
.L_x_80:
        /* <DEDUP_REMOVED lines=10> */
.L_x_83:
[----:B------:R-:W-:Y:S05]  /*37e0*/  BSYNC B1 ;  /* 0x0000000000017941 */ /* 0x000fea0003800000 */
.L_x_82:
        /* <DEDUP_REMOVED lines=9> */
.L_x_85:
[----:B------:R-:W-:Y:S05]  /*3880*/  BSYNC B1 ;  /* 0x0000000000017941 */ /* 0x000fea0003800000 */
.L_x_84:
        /* <DEDUP_REMOVED lines=9> */
.L_x_87:
[----:B------:R-:W-:Y:S05]  /*3920*/  BSYNC B1 ;  /* 0x0000000000017941 */ /* 0x000fea0003800000 */
.L_x_86:
        /* <DEDUP_REMOVED lines=10> */
.L_x_89:
[----:B------:R-:W-:Y:S05]  /*39d0*/  BSYNC B1 ;  /* 0x0000000000017941 */ /* 0x000fea0003800000 */
.L_x_88:
        /* <DEDUP_REMOVED lines=10> */
.L_x_91:
[----:B------:R-:W-:Y:S05]  /*3a80*/  BSYNC B1 ;  /* 0x0000000000017941 */ /* 0x000fea0003800000 */
.L_x_90:
        /* <DEDUP_REMOVED lines=9> */
.L_x_93:
[----:B------:R-:W-:Y:S05]  /*3b20*/  BSYNC B1 ;  /* 0x0000000000017941 */ /* 0x000fea0003800000 */
.L_x_92:
        /* <DEDUP_REMOVED lines=9> */
.L_x_95:
[----:B------:R-:W-:Y:S05]  /*3bc0*/  BSYNC B1 ;  /* 0x0000000000017941 */ /* 0x000fea0003800000 */
.L_x_94:
        /* <DEDUP_REMOVED lines=10> */
.L_x_97:
[----:B------:R-:W-:Y:S05]  /*3c70*/  BSYNC B1 ;  /* 0x0000000000017941 */ /* 0x000fea0003800000 */
.L_x_96:
        /* <DEDUP_REMOVED lines=10> */
.L_x_99:
[----:B------:R-:W-:Y:S05]  /*3d20*/  BSYNC B1 ;  /* 0x0000000000017941 */ /* 0x000fea0003800000 */
.L_x_98:
        /* <DEDUP_REMOVED lines=9> */
.L_x_101:
[----:B------:R-:W-:Y:S05]  /*3dc0*/  BSYNC B1 ;  /* 0x0000000000017941 */ /* 0x000fea0003800000 */
.L_x_100:
        /* <DEDUP_REMOVED lines=9> */
.L_x_103:
[----:B------:R-:W-:Y:S05]  /*3e60*/  BSYNC B1 ;  /* 0x0000000000017941 */ /* 0x000fea0003800000 */
.L_x_102:
        /* <DEDUP_REMOVED lines=10> */
.L_x_105:
[----:B------:R-:W-:Y:S05]  /*3f10*/  BSYNC B1 ;  /* 0x0000000000017941 */ /* 0x000fea0003800000 */
.L_x_104:
        /* <DEDUP_REMOVED lines=10> */
.L_x_107:
[----:B------:R-:W-:Y:S05]  /*3fc0*/  BSYNC B1 ;  /* 0x0000000000017941 */ /* 0x000fea0003800000 */
.L_x_106:
        /* <DEDUP_REMOVED lines=9> */
.L_x_109:
[----:B------:R-:W-:Y:S05]  /*4060*/  BSYNC B1 ;  /* 0x0000000000017941 */ /* 0x000fea0003800000 */
.L_x_108:
        /* <DEDUP_REMOVED lines=9> */
.L_x_111:
[----:B------:R-:W-:Y:S05]  /*4100*/  BSYNC B1 ;  /* 0x0000000000017941 */ /* 0x000fea0003800000 */
.L_x_110:
        /* <DEDUP_REMOVED lines=10> */
.L_x_113:
[----:B------:R-:W-:Y:S05]  /*41b0*/  BSYNC B1 ;  /* 0x0000000000017941 */ /* 0x000fea0003800000 */
.L_x_112:
        /* <DEDUP_REMOVED lines=10> */
.L_x_115:
[----:B------:R-:W-:Y:S05]  /*4260*/  BSYNC B1 ;  /* 0x0000000000017941 */ /* 0x000fea0003800000 */
.L_x_114:
        /* <DEDUP_REMOVED lines=9> */
.L_x_117:
[----:B------:R-:W-:Y:S05]  /*4300*/  BSYNC B1 ;  /* 0x0000000000017941 */ /* 0x000fea0003800000 */
.L_x_116:
        /* <DEDUP_REMOVED lines=9> */
.L_x_119:
[----:B------:R-:W-:Y:S05]  /*43a0*/  BSYNC B1 ;  /* 0x0000000000017941 */ /* 0x000fea0003800000 */
.L_x_118:
        /* <DEDUP_REMOVED lines=10> */
.L_x_121:
[----:B------:R-:W-:Y:S05]  /*4450*/  BSYNC B1 ;  /* 0x0000000000017941 */ /* 0x000fea0003800000 */
.L_x_120:
        /* <DEDUP_REMOVED lines=10> */
.L_x_123:
[----:B------:R-:W-:Y:S05]  /*4500*/  BSYNC B1 ;  /* 0x0000000000017941 */ /* 0x000fea0003800000 */
.L_x_122:
        /* <DEDUP_REMOVED lines=9> */
.L_x_125:
[----:B------:R-:W-:Y:S05]  /*45a0*/  BSYNC B1 ;  /* 0x0000000000017941 */ /* 0x000fea0003800000 */
.L_x_124:
        /* <DEDUP_REMOVED lines=9> */
.L_x_127:
[----:B------:R-:W-:Y:S05]  /*4640*/  BSYNC B1 ;  /* 0x0000000000017941 */ /* 0x000fea0003800000 */
.L_x_126:
        /* <DEDUP_REMOVED lines=10> */
.L_x_129:
[----:B------:R-:W-:Y:S05]  /*46f0*/  BSYNC B1 ;  /* 0x0000000000017941 */ /* 0x000fea0003800000 */
.L_x_128:
        /* <DEDUP_REMOVED lines=10> */
.L_x_131:
[----:B------:R-:W-:Y:S05]  /*47a0*/  BSYNC B1 ;  /* 0x0000000000017941 */ /* 0x000fea0003800000 */
.L_x_130:
        /* <DEDUP_REMOVED lines=9> */
.L_x_133:
[----:B------:R-:W-:Y:S05]  /*4840*/  BSYNC B1 ;  /* 0x0000000000017941 */ /* 0x000fea0003800000 */
.L_x_132:
        /* <DEDUP_REMOVED lines=9> */
.L_x_135:
[----:B------:R-:W-:Y:S05]  /*48e0*/  BSYNC B1 ;  /* 0x0000000000017941 */ /* 0x000fea0003800000 */
.L_x_134:
        /* <DEDUP_REMOVED lines=10> */
.L_x_137:
[----:B------:R-:W-:Y:S05]  /*4990*/  BSYNC B1 ;  /* 0x0000000000017941 */ /* 0x000fea0003800000 */
.L_x_136:
        /* <DEDUP_REMOVED lines=10> */
.L_x_139:
[----:B------:R-:W-:Y:S05]  /*4a40*/  BSYNC B1 ;  /* 0x0000000000017941 */ /* 0x000fea0003800000 */
.L_x_138:
        /* <DEDUP_REMOVED lines=9> */
.L_x_141:
[----:B------:R-:W-:Y:S05]  /*4ae0*/  BSYNC B1 ;  /* 0x0000000000017941 */ /* 0x000fea0003800000 */
.L_x_140:
        /* <DEDUP_REMOVED lines=9> */
.L_x_143:
[----:B------:R-:W-:Y:S05]  /*4b80*/  BSYNC B1 ;  /* 0x0000000000017941 */ /* 0x000fea0003800000 */
.L_x_142:
        /* <DEDUP_REMOVED lines=10> */
.L_x_145:
[----:B------:R-:W-:Y:S05]  /*4c30*/  BSYNC B1 ;  /* 0x0000000000017941 */ /* 0x000fea0003800000 */
.L_x_144:
        /* <DEDUP_REMOVED lines=10> */
.L_x_147:
[----:B------:R-:W-:Y:S05]  /*4ce0*/  BSYNC B1 ;  /* 0x0000000000017941 */ /* 0x000fea0003800000 */
.L_x_146:
        /* <DEDUP_REMOVED lines=9> */
.L_x_149:
[----:B------:R-:W-:Y:S05]  /*4d80*/  BSYNC B1 ;  /* 0x0000000000017941 */ /* 0x000fea0003800000 */
.L_x_148:
        /* <DEDUP_REMOVED lines=9> */
.L_x_151:
[----:B------:R-:W-:Y:S05]  /*4e20*/  BSYNC B1 ;  /* 0x0000000000017941 */ /* 0x000fea0003800000 */
.L_x_150:
        /* <DEDUP_REMOVED lines=10> */
.L_x_153:
[----:B------:R-:W-:Y:S05]  /*4ed0*/  BSYNC B1 ;  /* 0x0000000000017941 */ /* 0x000fea0003800000 */
.L_x_152:
        /* <DEDUP_REMOVED lines=10> */
.L_x_155:
[----:B------:R-:W-:Y:S05]  /*4f80*/  BSYNC B1 ;  /* 0x0000000000017941 */ /* 0x000fea0003800000 */
.L_x_154:
        /* <DEDUP_REMOVED lines=9> */
.L_x_157:
[----:B------:R-:W-:Y:S05]  /*5020*/  BSYNC B1 ;  /* 0x0000000000017941 */ /* 0x000fea0003800000 */
.L_x_156:
        /* <DEDUP_REMOVED lines=9> */
.L_x_159:
[----:B------:R-:W-:Y:S05]  /*50c0*/  BSYNC B1 ;  /* 0x0000000000017941 */ /* 0x000fea0003800000 */
.L_x_158:
        /* <DEDUP_REMOVED lines=10> */
.L_x_161:
[----:B------:R-:W-:Y:S05]  /*5170*/  BSYNC B1 ;  /* 0x0000000000017941 */ /* 0x000fea0003800000 */
.L_x_160:
        /* <DEDUP_REMOVED lines=10> */
.L_x_163:
[----:B------:R-:W-:Y:S05]  /*5220*/  BSYNC B1 ;  /* 0x0000000000017941 */ /* 0x000fea0003800000 */
.L_x_162:
        /* <DEDUP_REMOVED lines=9> */
.L_x_165:
[----:B------:R-:W-:Y:S05]  /*52c0*/  BSYNC B1 ;  /* 0x0000000000017941 */ /* 0x000fea0003800000 */
.L_x_164:
        /* <DEDUP_REMOVED lines=9> */
.L_x_167:
[----:B------:R-:W-:Y:S05]  /*5360*/  BSYNC B1 ;  /* 0x0000000000017941 */ /* 0x000fea0003800000 */
.L_x_166:
        /* <DEDUP_REMOVED lines=10> */
.L_x_169:
[----:B------:R-:W-:Y:S05]  /*5410*/  BSYNC B1 ;  /* 0x0000000000017941 */ /* 0x000fea0003800000 */
.L_x_168:
        /* <DEDUP_REMOVED lines=10> */
.L_x_171:
[----:B------:R-:W-:Y:S05]  /*54c0*/  BSYNC B1 ;  /* 0x0000000000017941 */ /* 0x000fea0003800000 */
.L_x_170:
        /* <DEDUP_REMOVED lines=9> */
.L_x_173:
[----:B------:R-:W-:Y:S05]  /*5560*/  BSYNC B1 ;  /* 0x0000000000017941 */ /* 0x000fea0003800000 */
.L_x_172:
        /* <DEDUP_REMOVED lines=9> */
.L_x_175:
[----:B------:R-:W-:Y:S05]  /*5600*/  BSYNC B1 ;  /* 0x0000000000017941 */ /* 0x000fea0003800000 */
.L_x_174:
        /* <DEDUP_REMOVED lines=10> */
.L_x_177:
[----:B------:R-:W-:Y:S05]  /*56b0*/  BSYNC B1 ;  /* 0x0000000000017941 */ /* 0x000fea0003800000 */
.L_x_176:
        /* <DEDUP_REMOVED lines=10> */
.L_x_179:
[----:B------:R-:W-:Y:S05]  /*5760*/  BSYNC B1 ;  /* 0x0000000000017941 */ /* 0x000fea0003800000 */
.L_x_178:
        /* <DEDUP_REMOVED lines=9> */
.L_x_181:
[----:B------:R-:W-:Y:S05]  /*5800*/  BSYNC B1 ;  /* 0x0000000000017941 */ /* 0x000fea0003800000 */
.L_x_180:
        /* <DEDUP_REMOVED lines=9> */
.L_x_183:
[----:B------:R-:W-:Y:S05]  /*58a0*/  BSYNC B1 ;  /* 0x0000000000017941 */ /* 0x000fea0003800000 */
.L_x_182:
        /* <DEDUP_REMOVED lines=10> */
.L_x_185:
[----:B------:R-:W-:Y:S05]  /*5950*/  BSYNC B1 ;  /* 0x0000000000017941 */ /* 0x000fea0003800000 */
.L_x_184:
        /* <DEDUP_REMOVED lines=10> */
.L_x_187:
[----:B------:R-:W-:Y:S05]  /*5a00*/  BSYNC B1 ;  /* 0x0000000000017941 */ /* 0x000fea0003800000 */
.L_x_186:
        /* <DEDUP_REMOVED lines=9> */
.L_x_189:
[----:B------:R-:W-:Y:S05]  /*5aa0*/  BSYNC B1 ;  /* 0x0000000000017941 */ /* 0x000fea0003800000 */
.L_x_188:
        /* <DEDUP_REMOVED lines=9> */
.L_x_191:
[----:B------:R-:W-:Y:S05]  /*5b40*/  BSYNC B1 ;  /* 0x0000000000017941 */ /* 0x000fea0003800000 */
.L_x_190:
        /* <DEDUP_REMOVED lines=10> */
.L_x_193:
[----:B------:R-:W-:Y:S05]  /*5bf0*/  BSYNC B1 ;  /* 0x0000000000017941 */ /* 0x000fea0003800000 */
.L_x_192:
        /* <DEDUP_REMOVED lines=10> */
.L_x_195:
[----:B------:R-:W-:Y:S05]  /*5ca0*/  BSYNC B1 ;  /* 0x0000000000017941 */ /* 0x000fea0003800000 */
.L_x_194:
        /* <DEDUP_REMOVED lines=9> */
.L_x_197:
[----:B------:R-:W-:Y:S05]  /*5d40*/  BSYNC B1 ;  /* 0x0000000000017941 */ /* 0x000fea0003800000 */
.L_x_196:
        /* <DEDUP_REMOVED lines=9> */
.L_x_199:
[----:B------:R-:W-:Y:S05]  /*5de0*/  BSYNC B1 ;  /* 0x0000000000017941 */ /* 0x000fea0003800000 */
.L_x_198:
        /* <DEDUP_REMOVED lines=10> */
.L_x_201:
[----:B------:R-:W-:Y:S05]  /*5e90*/  BSYNC B1 ;  /* 0x0000000000017941 */ /* 0x000fea0003800000 */
.L_x_200:
        /* <DEDUP_REMOVED lines=10> */
.L_x_203:
[----:B------:R-:W-:Y:S05]  /*5f40*/  BSYNC B1 ;  /* 0x0000000000017941 */ /* 0x000fea0003800000 */
.L_x_202:
        /* <DEDUP_REMOVED lines=9> */
.L_x_205:
[----:B------:R-:W-:Y:S05]  /*5fe0*/  BSYNC B1 ;  /* 0x0000000000017941 */ /* 0x000fea0003800000 */
.L_x_204:
        /* <DEDUP_REMOVED lines=9> */
.L_x_207:
[----:B------:R-:W-:Y:S05]  /*6080*/  BSYNC B1 ;  /* 0x0000000000017941 */ /* 0x000fea0003800000 */
.L_x_206:
        /* <DEDUP_REMOVED lines=10> */
.L_x_209:
[----:B------:R-:W-:Y:S05]  /*6130*/  BSYNC B1 ;  /* 0x0000000000017941 */ /* 0x000fea0003800000 */
.L_x_208:
        /* <DEDUP_REMOVED lines=10> */
.L_x_211:
[----:B------:R-:W-:Y:S05]  /*61e0*/  BSYNC B1 ;  /* 0x0000000000017941 */ /* 0x000fea0003800000 */
.L_x_210:
        /* <DEDUP_REMOVED lines=9> */
.L_x_213:
[----:B------:R-:W-:Y:S05]  /*6280*/  BSYNC B1 ;  /* 0x0000000000017941 */ /* 0x000fea0003800000 */
.L_x_212:
        /* <DEDUP_REMOVED lines=9> */
.L_x_215:
[----:B------:R-:W-:Y:S05]  /*6320*/  BSYNC B1 ;  /* 0x0000000000017941 */ /* 0x000fea0003800000 */
.L_x_214:
        /* <DEDUP_REMOVED lines=10> */
.L_x_217:
[----:B------:R-:W-:Y:S05]  /*63d0*/  BSYNC B1 ;  /* 0x0000000000017941 */ /* 0x000fea0003800000 */
.L_x_216:
        /* <DEDUP_REMOVED lines=10> */
.L_x_219:
[----:B------:R-:W-:Y:S05]  /*6480*/  BSYNC B1 ;  /* 0x0000000000017941 */ /* 0x000fea0003800000 */
.L_x_218:
        /* <DEDUP_REMOVED lines=9> */
.L_x_221:
[----:B------:R-:W-:Y:S05]  /*6520*/  BSYNC B1 ;  /* 0x0000000000017941 */ /* 0x000fea0003800000 */
.L_x_220:
        /* <DEDUP_REMOVED lines=9> */
.L_x_223:
[----:B------:R-:W-:Y:S05]  /*65c0*/  BSYNC B1 ;  /* 0x0000000000017941 */ /* 0x000fea0003800000 */
.L_x_222:
        /* <DEDUP_REMOVED lines=10> */
.L_x_225:
[----:B------:R-:W-:Y:S05]  /*6670*/  BSYNC B1 ;  /* 0x0000000000017941 */ /* 0x000fea0003800000 */
.L_x_224:
        /* <DEDUP_REMOVED lines=10> */
.L_x_227:
[----:B------:R-:W-:Y:S05]  /*6720*/  BSYNC B1 ;  /* 0x0000000000017941 */ /* 0x000fea0003800000 */
.L_x_226:
        /* <DEDUP_REMOVED lines=9> */
.L_x_229:
[----:B------:R-:W-:Y:S05]  /*67c0*/  BSYNC B1 ;  /* 0x0000000000017941 */ /* 0x000fea0003800000 */
.L_x_228:
        /* <DEDUP_REMOVED lines=9> */
.L_x_231:
[----:B------:R-:W-:Y:S05]  /*6860*/  BSYNC B1 ;  /* 0x0000000000017941 */ /* 0x000fea0003800000 */
.L_x_230:
        /* <DEDUP_REMOVED lines=10> */
.L_x_233:
[----:B------:R-:W-:Y:S05]  /*6910*/  BSYNC B1 ;  /* 0x0000000000017941 */ /* 0x000fea0003800000 */
.L_x_232:
        /* <DEDUP_REMOVED lines=10> */
.L_x_235:
[----:B------:R-:W-:Y:S05]  /*69c0*/  BSYNC B1 ;  /* 0x0000000000017941 */ /* 0x000fea0003800000 */
.L_x_234:
        /* <DEDUP_REMOVED lines=9> */
.L_x_237:
[----:B------:R-:W-:Y:S05]  /*6a60*/  BSYNC B1 ;  /* 0x0000000000017941 */ /* 0x000fea0003800000 */
.L_x_236:
        /* <DEDUP_REMOVED lines=9> */
.L_x_239:
[----:B------:R-:W-:Y:S05]  /*6b00*/  BSYNC B1 ;  /* 0x0000000000017941 */ /* 0x000fea0003800000 */
.L_x_238:
        /* <DEDUP_REMOVED lines=10> */
.L_x_241:
[----:B------:R-:W-:Y:S05]  /*6bb0*/  BSYNC B1 ;  /* 0x0000000000017941 */ /* 0x000fea0003800000 */
.L_x_240:
        /* <DEDUP_REMOVED lines=10> */
.L_x_243:
[----:B------:R-:W-:Y:S05]  /*6c60*/  BSYNC B1 ;  /* 0x0000000000017941 */ /* 0x000fea0003800000 */
.L_x_242:
        /* <DEDUP_REMOVED lines=9> */
.L_x_245:
[----:B------:R-:W-:Y:S05]  /*6d00*/  BSYNC B1 ;  /* 0x0000000000017941 */ /* 0x000fea0003800000 */
.L_x_244:
        /* <DEDUP_REMOVED lines=9> */
.L_x_247:
[----:B------:R-:W-:Y:S05]  /*6da0*/  BSYNC B1 ;  /* 0x0000000000017941 */ /* 0x000fea0003800000 */
.L_x_246:
        /* <DEDUP_REMOVED lines=10> */
.L_x_249:
[----:B------:R-:W-:Y:S05]  /*6e50*/  BSYNC B1 ;  /* 0x0000000000017941 */ /* 0x000fea0003800000 */
.L_x_248:
        /* <DEDUP_REMOVED lines=10> */
.L_x_251:
[----:B------:R-:W-:Y:S05]  /*6f00*/  BSYNC B1 ;  /* 0x0000000000017941 */ /* 0x000fea0003800000 */
.L_x_250:
        /* <DEDUP_REMOVED lines=9> */
.L_x_253:
[----:B------:R-:W-:Y:S05]  /*6fa0*/  BSYNC B1 ;  /* 0x0000000000017941 */ /* 0x000fea0003800000 */
.L_x_252:
        /* <DEDUP_REMOVED lines=9> */
.L_x_255:
[----:B------:R-:W-:Y:S05]  /*7040*/  BSYNC B1 ;  /* 0x0000000000017941 */ /* 0x000fea0003800000 */
.L_x_254:
        /* <DEDUP_REMOVED lines=10> */
.L_x_257:
[----:B------:R-:W-:Y:S05]  /*70f0*/  BSYNC B1 ;  /* 0x0000000000017941 */ /* 0x000fea0003800000 */
.L_x_256:
        /* <DEDUP_REMOVED lines=10> */
.L_x_259:
[----:B------:R-:W-:Y:S05]  /*71a0*/  BSYNC B1 ;  /* 0x0000000000017941 */ /* 0x000fea0003800000 */
.L_x_258:
        /* <DEDUP_REMOVED lines=9> */
.L_x_261:
[----:B------:R-:W-:Y:S05]  /*7240*/  BSYNC B1 ;  /* 0x0000000000017941 */ /* 0x000fea0003800000 */
.L_x_260:
        /* <DEDUP_REMOVED lines=9> */
.L_x_263:
[----:B------:R-:W-:Y:S05]  /*72e0*/  BSYNC B1 ;  /* 0x0000000000017941 */ /* 0x000fea0003800000 */
.L_x_262:
        /* <DEDUP_REMOVED lines=10> */
.L_x_265:
[----:B------:R-:W-:Y:S05]  /*7390*/  BSYNC B1 ;  /* 0x0000000000017941 */ /* 0x000fea0003800000 */
.L_x_264:
        /* <DEDUP_REMOVED lines=10> */
.L_x_267:
[----:B------:R-:W-:Y:S05]  /*7440*/  BSYNC B1 ;  /* 0x0000000000017941 */ /* 0x000fea0003800000 */
.L_x_266:
        /* <DEDUP_REMOVED lines=9> */
.L_x_269:
[----:B------:R-:W-:Y:S05]  /*74e0*/  BSYNC B1 ;  /* 0x0000000000017941 */ /* 0x000fea0003800000 */
.L_x_268:
        /* <DEDUP_REMOVED lines=9> */
.L_x_271:
[----:B------:R-:W-:Y:S05]  /*7580*/  BSYNC B1 ;  /* 0x0000000000017941 */ /* 0x000fea0003800000 */
.L_x_270:
        /* <DEDUP_REMOVED lines=10> */
.L_x_273:
[----:B------:R-:W-:Y:S05]  /*7630*/  BSYNC B1 ;  /* 0x0000000000017941 */ /* 0x000fea0003800000 */
.L_x_272:
        /* <DEDUP_REMOVED lines=10> */
.L_x_275:
[----:B------:R-:W-:Y:S05]  /*76e0*/  BSYNC B1 ;  /* 0x0000000000017941 */ /* 0x000fea0003800000 */
.L_x_274:
        /* <DEDUP_REMOVED lines=9> */
.L_x_277:
[----:B------:R-:W-:Y:S05]  /*7780*/  BSYNC B1 ;  /* 0x0000000000017941 */ /* 0x000fea0003800000 */
.L_x_276:
        /* <DEDUP_REMOVED lines=9> */
.L_x_279:
[----:B------:R-:W-:Y:S05]  /*7820*/  BSYNC B1 ;  /* 0x0000000000017941 */ /* 0x000fea0003800000 */
.L_x_278:
        /* <DEDUP_REMOVED lines=10> */
.L_x_281:
[----:B------:R-:W-:Y:S05]  /*78d0*/  BSYNC B1 ;  /* 0x0000000000017941 */ /* 0x000fea0003800000 */
.L_x_280:
        /* <DEDUP_REMOVED lines=10> */
.L_x_283:
[----:B------:R-:W-:Y:S05]  /*7980*/  BSYNC B1 ;  /* 0x0000000000017941 */ /* 0x000fea0003800000 */
.L_x_282:
[----:B01--45:R-:W-:Y:S01]  /*7990*/  HADD2.F32 R6, -RZ, R152.H0_H0 ;  /* 0x20000098ff067230 */ /* 0x033fe20000004100 */
        /* <DEDUP_REMOVED lines=8> */
.L_x_285:
[----:B------:R-:W-:Y:S05]  /*7a20*/  BSYNC B1 ;  /* 0x0000000000017941 */ /* 0x000fea0003800000 */
.L_x_284:
[----:B0-2--5:R-:W-:Y:S01]  /*7a30*/  HADD2.F32 R4, -RZ, R152.H0_H0 ;  /* 0x20000098ff047230 */ /* 0x025fe20000004100 */
[----:B------:R-:W-:Y:S01]  /*7a40*/  ISETP.GT.AND P1, PT, R0, 0x8, P1 ;  /* 0x000000080000780c */ /* 0x000fe20000f24270 */
[----:B------:R-:W-:Y:S01]  /*7a50*/  @P0 IMAD.MOV.U32 R5, RZ, RZ, R11 ;  /* 0x000000ffff050224 */ /* 0x000fe200078e000b */
[----:B------:R-:W-:Y:S02]  /*7a60*/  BSSY B1, `(.L_x_286) ;  /* 0x0000008000017945 */ /* 0x000fe40003800000 */
[----:B------:R-:W-:Y:S01]  /*7a70*/  FMUL R3, R4, R155 ;  /* 0x0000009b04037220 */ /* 0x000fe20000400000 */
[----:B------:R-:W-:-:S03]  /*7a80*/  @P0 IMAD.MOV.U32 R4, RZ, RZ, R10 ;  /* 0x000000ffff040224 */ /* 0x000fc600078e000a */
[----:B------:R-:W-:-:S05]  /*7a90*/  FFMA R3, R150, R154, R3 ;  /* 0x0000009a96037223 */ /* 0x000fca0000000003 */
[----:B------:R-:W-:-:S05]  /*7aa0*/  F2FP.F16.F32.PACK_AB R3, RZ, R3 ;  /* 0x00000003ff03723e */ /* 0x000fca00000000ff */
[----:B------:R0:W-:Y:S01]  /*7ab0*/  @P0 STG.E.U16 desc[UR36][R4.64+0x1f0], R3 ;  /* 0x0001f00304000986 */ /* 0x0001e2000c101524 */
[----:B------:R-:W-:Y:S05]  /*7ac0*/  @!P1 BRA `(.L_x_287) ;  /* 0x0000000000049947 */ /* 0x000fea0003800000 */
[----:B------:R2:W5:Y:S02]  /*7ad0*/  LDG.E.LTC128B.U16 R152, desc[UR36][R8.64+0x1f2] ;  /* 0x0001f22408987981 */ /* 0x000564000c1e1520 */
.L_x_287:
[----:B------:R-:W-:Y:S05]  /*7ae0*/  BSYNC B1 ;  /* 0x0000000000017941 */ /* 0x000fea0003800000 */
.L_x_286:
[----:B------:R-:W-:Y:S05]  /*7af0*/  @!P1 BRA `(.L_x_288) ;  /* 0x0000002400309947 */ /* 0x000fea0003800000 */
[----:B-----5:R-:W-:-:S05]  /*7b00*/  HADD2.F32 R152, -RZ, R152.H0_H0 ;  /* 0x20000098ff987230 */ /* 0x020fca0000004100 */
[----:B------:R-:W-:-:S04]  /*7b10*/  FMUL R152, R152, R155 ;  /* 0x0000009b98987220 */ /* 0x000fc80000400000 */
[----:B------:R-:W-:-:S05]  /*7b20*/  FFMA R152, R151, R154, R152 ;  /* 0x0000009a97987223 */ /* 0x000fca0000000098 */
[----:B------:R-:W-:-:S05]  /*7b30*/  F2FP.F16.F32.PACK_AB R152, RZ, R152 ;  /* 0x00000098ff98723e */ /* 0x000fca00000000ff */
[----:B------:R4:W-:Y:S01]  /*7b40*/  STG.E.U16 desc[UR36][R10.64+0x1f2], R152 ;  /* 0x0001f2980a007986 */ /* 0x0009e2000c101524 */
[----:B------:R-:W-:Y:S05]  /*7b50*/  BRA `(.L_x_288) ;  /* 0x0000002400187947 */ /* 0x000fea0003800000 */
.L_x_35:
[----:B------:R-:W-:Y:S01]  /*7b60*/  ISETP.GT.AND P2, PT, R3, 0x1, PT ;  /* 0x000000010300780c */ /* 0x000fe20003f44270 */
[----:B------:R-:W-:Y:S01]  /*7b70*/  ULDC.64 UR4, c[0x0][0x5c0] ;  /* 0x0001700000047ab9 */ /* 0x000fe20000000a00 */
[-C--:B------:R-:W-:Y:S01]  /*7b80*/  FMUL R24, R24, R154.reuse ;  /* 0x0000009a18187220 */ /* 0x080fe20000400000 */
[-C--:B------:R-:W-:Y:S01]  /*7b90*/  FMUL R25, R25, R154.reuse ;  /* 0x0000009a19197220 */ /* 0x080fe20000400000 */
[----:B------:R-:W-:Y:S01]  /*7ba0*/  ISETP.GT.AND P1, PT, R0, RZ, P2 ;  /* 0x000000ff0000720c */ /* 0x000fe20001724270 */
[-C--:B------:R-:W-:Y:S01]  /*7bb0*/  FMUL R26, R26, R154.reuse ;  /* 0x0000009a1a1a7220 */ /* 0x080fe20000400000 */
[----:B------:R-:W-:Y:S01]  /*7bc0*/  LEA R4, P4, R160, UR4, 0x1 ;  /* 0x00000004a0047c11 */ /* 0x000fe2000f8808ff */
[----:B------:R-:W-:Y:S01]  /*7bd0*/  FMUL R27, R27, R154 ;  /* 0x0000009a1b1b7220 */ /* 0x000fe20000400000 */
[----:B------:R-:W-:Y:S01]  /*7be0*/  F2FP.F16.F32.PACK_AB R24, RZ, R24 ;  /* 0x00000018ff18723e */ /* 0x000fe200000000ff */
[-C--:B------:R-:W-:Y:S01]  /*7bf0*/  FMUL R28, R28, R154.reuse ;  /* 0x0000009a1c1c7220 */ /* 0x080fe20000400000 */
[----:B------:R-:W-:Y:S01]  /*7c00*/  LEA.HI.X R5, R160, UR5, R171, 0x1, P4 ;  /* 0x00000005a0057c11 */ /* 0x000fe2000a0f0cab */
[-C--:B------:R-:W-:Y:S01]  /*7c10*/  FMUL R29, R29, R154.reuse ;  /* 0x0000009a1d1d7220 */ /* 0x080fe20000400000 */
[----:B------:R-:W-:Y:S01]  /*7c20*/  F2FP.F16.F32.PACK_AB R25, RZ, R25 ;  /* 0x00000019ff19723e */ /* 0x000fe200000000ff */
[-C--:B------:R-:W-:Y:S01]  /*7c30*/  FMUL R30, R30, R154.reuse ;  /* 0x0000009a1e1e7220 */ /* 0x080fe20000400000 */
[----:B------:R-:W-:Y:S01]  /*7c40*/  ISETP.GT.AND P2, PT, R0, 0x8, P2 ;  /* 0x000000080000780c */ /* 0x000fe20001744270 */
[----:B------:R-:W-:Y:S01]  /*7c50*/  @P3 STG.E.U16 desc[UR36][R4.64], R24 ;  /* 0x0000001804003986 */ /* 0x000fe2000c101524 */
[C---:B------:R-:W-:Y:S01]  /*7c60*/  SHF.L.U64.HI R11, R10.reuse, 0x4, R11 ;  /* 0x000000040a0b7819 */ /* 0x040fe2000001020b */
[----:B------:R-:W-:Y:S01]  /*7c70*/  FMUL R31, R31, R154 ;  /* 0x0000009a1f1f7220 */ /* 0x000fe20000400000 */
[----:B------:R-:W-:Y:S01]  /*7c80*/  LEA R6, P3, R10, R4, 0x4 ;  /* 0x000000040a067211 */ /* 0x000fe200078620ff */
[----:B------:R-:W-:Y:S01]  /*7c90*/  @P1 STG.E.U16 desc[UR36][R4.64+0x2], R25 ;  /* 0x0000021904001986 */ /* 0x000fe2000c101524 */
[----:B------:R-:W-:Y:S01]  /*7ca0*/  ISETP.GT.AND P1, PT, R0, 0x8, P0 ;  /* 0x000000080000780c */ /* 0x000fe20000724270 */
[----:B------:R-:W-:Y:S01]  /*7cb0*/  FMUL R32, R32, R154 ;  /* 0x0000009a20207220 */ /* 0x000fe20000400000 */
[----:B------:R-:W-:Y:S01]  /*7cc0*/  F2FP.F16.F32.PACK_AB R26, RZ, R26 ;  /* 0x0000001aff1a723e */ /* 0x000fe200000000ff */
[----:B------:R-:W-:Y:S01]  /*7cd0*/  IMAD.X R7, R11, 0x1, R5, P3 ;  /* 0x000000010b077824 */ /* 0x000fe200018e0605 */
[----:B------:R-:W-:Y:S01]  /*7ce0*/  F2FP.F16.F32.PACK_AB R27, RZ, R27 ;  /* 0x0000001bff1b723e */ /* 0x000fe200000000ff */
[-C--:B------:R-:W-:Y:S01]  /*7cf0*/  FMUL R33, R33, R154.reuse ;  /* 0x0000009a21217220 */ /* 0x080fe20000400000 */
[----:B------:R-:W-:Y:S01]  /*7d00*/  ISETP.GT.AND P0, PT, R3, 0x8, PT ;  /* 0x000000080300780c */ /* 0x000fe20003f04270 */
[----:B------:R-:W-:Y:S01]  /*7d10*/  FMUL R34, R34, R154 ;  /* 0x0000009a22227220 */ /* 0x000fe20000400000 */
[----:B------:R-:W-:Y:S01]  /*7d20*/  F2FP.F16.F32.PACK_AB R28, RZ, R28 ;  /* 0x0000001cff1c723e */ /* 0x000fe200000000ff */
[-C--:B------:R-:W-:Y:S01]  /*7d30*/  FMUL R35, R35, R154.reuse ;  /* 0x0000009a23237220 */ /* 0x080fe20000400000 */
[----:B------:R-:W-:Y:S01]  /*7d40*/  ISETP.GT.AND P4, PT, R0, RZ, P0 ;  /* 0x000000ff0000720c */ /* 0x000fe20000784270 */
[-C--:B------:R-:W-:Y:S01]  /*7d50*/  FMUL R36, R36, R154.reuse ;  /* 0x0000009a24247220 */ /* 0x080fe20000400000 */
[----:B------:R-:W-:Y:S01]  /*7d60*/  F2FP.F16.F32.PACK_AB R29, RZ, R29 ;  /* 0x0000001dff1d723e */ /* 0x000fe200000000ff */
[----:B------:R-:W-:Y:S01]  /*7d70*/  @P1 STG.E.U16 desc[UR36][R6.64], R26 ;  /* 0x0000001a06001986 */ /* 0x000fe2000c101524 */
[----:B------:R-:W-:Y:S01]  /*7d80*/  ISETP.GT.AND P1, PT, R0, 0x8, P0 ;  /* 0x000000080000780c */ /* 0x000fe20000724270 */
[----:B------:R-:W-:Y:S01]  /*7d90*/  FMUL R37, R37, R154 ;  /* 0x0000009a25257220 */ /* 0x000fe20000400000 */
[----:B------:R-:W-:Y:S01]  /*7da0*/  F2FP.F16.F32.PACK_AB R30, RZ, R30 ;  /* 0x0000001eff1e723e */ /* 0x000fe200000000ff */
[----:B------:R-:W-:Y:S01]  /*7db0*/  @P2 STG.E.U16 desc[UR36][R6.64+0x2], R27 ;  /* 0x0000021b06002986 */ /* 0x000fe2000c101524 */
[----:B------:R-:W-:Y:S01]  /*7dc0*/  ISETP.GT.AND P2, PT, R3, 0x9, PT ;  /* 0x000000090300780c */ /* 0x000fe20003f44270 */
[-C--:B------:R-:W-:Y:S01]  /*7dd0*/  FMUL R38, R38, R154.reuse ;  /* 0x0000009a26267220 */ /* 0x080fe20000400000 */
[----:B------:R-:W-:Y:S01]  /*7de0*/  F2FP.F16.F32.PACK_AB R31, RZ, R31 ;  /* 0x0000001fff1f723e */ /* 0x000fe200000000ff */
[-C--:B------:R-:W-:Y:S01]  /*7df0*/  FMUL R39, R39, R154.reuse ;  /* 0x0000009a27277220 */ /* 0x080fe20000400000 */
[C---:B------:R-:W-:Y:S01]  /*7e00*/  ISETP.GT.AND P3, PT, R0.reuse, RZ, P2 ;  /* 0x000000ff0000720c */ /* 0x040fe20001764270 */
[----:B------:R-:W-:Y:S01]  /*7e10*/  @P4 STG.E.U16 desc[UR36][R4.64+0x10], R28 ;  /* 0x0000101c04004986 */ /* 0x000fe2000c101524 */
[----:B------:R-:W-:Y:S01]  /*7e20*/  ISETP.GT.AND P2, PT, R0, 0x8, P2 ;  /* 0x000000080000780c */ /* 0x000fe20001744270 */
        /* <DEDUP_REMOVED lines=8> */
[----:B------:R-:W-:Y:S01]  /*7eb0*/  FMUL R44, R44, R154 ;  /* 0x0000009a2c2c7220 */ /* 0x000fe20000400000 */
[----:B------:R-:W-:Y:S01]  /*7ec0*/  F2FP.F16.F32.PACK_AB R34, RZ, R34 ;  /* 0x00000022ff22723e */ /* 0x000fe200000000ff */
[----:B------:R-:W-:Y:S01]  /*7ed0*/  @P3 STG.E.U16 desc[UR36][R4.64+0x12], R29 ;  /* 0x0000121d04003986 */ /* 0x000fe2000c101524 */
[----:B------:R-:W-:Y:S01]  /*7ee0*/  ISETP.GT.AND P3, PT, R3, 0x11, PT ;  /* 0x000000110300780c */ /* 0x000fe20003f64270 */
[-C--:B------:R-:W-:Y:S01]  /*7ef0*/  FMUL R45, R45, R154.reuse ;  /* 0x0000009a2d2d7220 */ /* 0x080fe20000400000 */
[----:B------:R-:W-:Y:S01]  /*7f00*/  F2FP.F16.F32.PACK_AB R35, RZ, R35 ;  /* 0x00000023ff23723e */ /* 0x000fe200000000ff */
[----:B------:R-:W-:Y:S01]  /*7f10*/  @P1 STG.E.U16 desc[UR36][R6.64+0x10], R30 ;  /* 0x0000101e06001986 */ /* 0x000fe2000c101524 */
[----:B------:R-:W-:Y:S01]  /*7f20*/  ISETP.GT.AND P1, PT, R0, 0x8, P0 ;  /* 0x000000080000780c */ /* 0x000fe20000724270 */
[-C--:B------:R-:W-:Y:S01]  /*7f30*/  FMUL R46, R46, R154.reuse ;  /* 0x0000009a2e2e7220 */ /* 0x080fe20000400000 */
[----:B------:R-:W-:Y:S01]  /*7f40*/  ISETP.GT.AND P0, PT, R3, 0x18, PT ;  /* 0x000000180300780c */ /* 0x000fe20003f04270 */
[----:B------:R-:W-:Y:S01]  /*7f50*/  @P2 STG.E.U16 desc[UR36][R6.64+0x12], R31 ;  /* 0x0000121f06002986 */ /* 0x000fe2000c101524 */
[C---:B------:R-:W-:Y:S01]  /*7f60*/  ISETP.GT.AND P2, PT, R0.reuse, RZ, P3 ;  /* 0x000000ff0000720c */ /* 0x040fe20001f44270 */
[-C--:B------:R-:W-:Y:S01]  /*7f70*/  FMUL R47, R47, R154.reuse ;  /* 0x0000009a2f2f7220 */ /* 0x080fe20000400000 */
[C---:B------:R-:W-:Y:S01]  /*7f80*/  ISETP.GT.AND P3, PT, R0.reuse, 0x8, P3 ;  /* 0x000000080000780c */ /* 0x040fe20001f64270 */
[----:B------:R-:W-:Y:S01]  /*7f90*/  @P4 STG.E.U16 desc[UR36][R4.64+0x20], R32 ;  /* 0x0000202004004986 */ /* 0x000fe2000c101524 */
[----:B------:R-:W-:Y:S01]  /*7fa0*/  ISETP.GT.AND P4, PT, R0, RZ, P0 ;  /* 0x000000ff0000720c */ /* 0x000fe20000784270 */
[----:B------:R-:W-:Y:S01]  /*7fb0*/  FMUL R48, R48, R154 ;  /* 0x0000009a30307220 */ /* 0x000fe20000400000 */
[----:B------:R-:W-:Y:S01]  /*7fc0*/  F2FP.F16.F32.PACK_AB R36, RZ, R36 ;  /* 0x00000024ff24723e */ /* 0x000fe200000000ff */
[-C--:B------:R-:W-:Y:S01]  /*7fd0*/  FMUL R49, R49, R154.reuse ;  /* 0x0000009a31317220 */ /* 0x080fe20000400000 */
[----:B------:R-:W-:Y:S01]  /*7fe0*/  F2FP.F16.F32.PACK_AB R37, RZ, R37 ;  /* 0x00000025ff25723e */ /* 0x000fe200000000ff */
[----:B------:R-:W-:Y:S01]  /*7ff0*/  FMUL R50, R50, R154 ;  /* 0x0000009a32327220 */ /* 0x000fe20000400000 */
[----:B------:R-:W-:Y:S01]  /*8000*/  F2FP.F16.F32.PACK_AB R38, RZ, R38 ;  /* 0x00000026ff26723e */ /* 0x000fe200000000ff */
[----:B------:R-:W-:Y:S01]  /*8010*/  FMUL R51, R51, R154 ;  /* 0x0000009a33337220 */ /* 0x000fe20000400000 */
[----:B------:R-:W-:Y:S01]  /*8020*/  F2FP.F16.F32.PACK_AB R39, RZ, R39 ;  /* 0x00000027ff27723e */ /* 0x000fe200000000ff */
[----:B------:R-:W-:Y:S01]  /*8030*/  @P2 STG.E.U16 desc[UR36][R4.64+0x22], R33 ;  /* 0x0000222104002986 */ /* 0x000fe2000c101524 */
[----:B------:R-:W-:Y:S01]  /*8040*/  F2FP.F16.F32.PACK_AB R40, RZ, R40 ;  /* 0x00000028ff28723e */ /* 0x000fe200000000ff */
[-C--:B------:R-:W-:Y:S01]  /*8050*/  FMUL R52, R52, R154.reuse ;  /* 0x0000009a34347220 */ /* 0x080fe20000400000 */
[----:B------:R-:W-:Y:S01]  /*8060*/  F2FP.F16.F32.PACK_AB R41, RZ, R41 ;  /* 0x00000029ff29723e */ /* 0x000fe200000000ff */
[----:B------:R-:W-:Y:S01]  /*8070*/  @P1 STG.E.U16 desc[UR36][R6.64+0x20], R34 ;  /* 0x0000202206001986 */ /* 0x000fe2000c101524 */
[----:B------:R-:W-:Y:S01]  /*8080*/  ISETP.GT.AND P1, PT, R0, 0x8, P0 ;  /* 0x000000080000780c */ /* 0x000fe20000724270 */
[-C--:B------:R-:W-:Y:S01]  /*8090*/  FMUL R53, R53, R154.reuse ;  /* 0x0000009a35357220 */ /* 0x080fe20000400000 */
[C---:B------:R-:W-:Y:S01]  /*80a0*/  ISETP.GT.AND P0, PT, R3.reuse, 0x20, PT ;  /* 0x000000200300780c */ /* 0x040fe20003f04270 */
[----:B------:R-:W-:Y:S01]  /*80b0*/  @P3 STG.E.U16 desc[UR36][R6.64+0x22], R35 ;  /* 0x0000222306003986 */ /* 0x000fe2000c101524 */
[----:B------:R-:W-:Y:S01]  /*80c0*/  ISETP.GT.AND P3, PT, R3, 0x19, PT ;  /* 0x000000190300780c */ /* 0x000fe20003f64270 */
[----:B------:R-:W-:Y:S01]  /*80d0*/  FMUL R54, R54, R154 ;  /* 0x0000009a36367220 */ /* 0x000fe20000400000 */
[----:B------:R-:W-:Y:S01]  /*80e0*/  F2FP.F16.F32.PACK_AB R42, RZ, R42 ;  /* 0x0000002aff2a723e */ /* 0x000fe200000000ff */
[----:B------:R-:W-:Y:S01]  /*80f0*/  @P4 STG.E.U16 desc[UR36][R4.64+0x30], R36 ;  /* 0x0000302404004986 */ /* 0x000fe2000c101524 */
[C---:B------:R-:W-:Y:S01]  /*8100*/  ISETP.GT.AND P2, PT, R0.reuse, RZ, P3 ;  /* 0x000000ff0000720c */ /* 0x040fe20001f44270 */
[-C--:B------:R-:W-:Y:S01]  /*8110*/  FMUL R55, R55, R154.reuse ;  /* 0x0000009a37377220 */ /* 0x080fe20000400000 */
[----:B------:R-:W-:Y:S01]  /*8120*/  ISETP.GT.AND P3, PT, R0, 0x8, P3 ;  /* 0x000000080000780c */ /* 0x000fe20001f64270 */
[-C--:B------:R-:W-:Y:S01]  /*8130*/  FMUL R56, R56, R154.reuse ;  /* 0x0000009a38387220 */ /* 0x080fe20000400000 */
[----:B------:R-:W-:Y:S01]  /*8140*/  ISETP.GT.AND P4, PT, R0, RZ, P0 ;  /* 0x000000ff0000720c */ /* 0x000fe20000784270 */
[-C--:B------:R-:W-:Y:S01]  /*8150*/  FMUL R57, R57, R154.reuse ;  /* 0x0000009a39397220 */ /* 0x080fe20000400000 */
[----:B------:R-:W-:Y:S01]  /*8160*/  F2FP.F16.F32.PACK_AB R43, RZ, R43 ;  /* 0x0000002bff2b723e */ /* 0x000fe200000000ff */
[----:B------:R-:W-:Y:S01]  /*8170*/  FMUL R58, R58, R154 ;  /* 0x0000009a3a3a7220 */ /* 0x000fe20000400000 */
[----:B------:R-:W-:Y:S01]  /*8180*/  F2FP.F16.F32.PACK_AB R44, RZ, R44 ;  /* 0x0000002cff2c723e */ /* 0x000fe200000000ff */
[-C--:B------:R-:W-:Y:S01]  /*8190*/  FMUL R59, R59, R154.reuse ;  /* 0x0000009a3b3b7220 */ /* 0x080fe20000400000 */
[----:B------:R-:W-:Y:S01]  /*81a0*/  F2FP.F16.F32.PACK_AB R45, RZ, R45 ;  /* 0x0000002dff2d723e */ /* 0x000fe200000000ff */
[----:B------:R-:W-:Y:S01]  /*81b0*/  FMUL R60, R60, R154 ;  /* 0x0000009a3c3c7220 */ /* 0x000fe20000400000 */
[----:B------:R-:W-:Y:S01]  /*81c0*/  F2FP.F16.F32.PACK_AB R46, RZ, R46 ;  /* 0x0000002eff2e723e */ /* 0x000fe200000000ff */
[----:B------:R-:W-:Y:S01]  /*81d0*/  @P2 STG.E.U16 desc[UR36][R4.64+0x32], R37 ;  /* 0x0000322504002986 */ /* 0x000fe2000c101524 */
[----:B------:R-:W-:Y:S01]  /*81e0*/  F2FP.F16.F32.PACK_AB R47, RZ, R47 ;  /* 0x0000002fff2f723e */ /* 0x000fe200000000ff */
[----:B------:R-:W-:Y:S01]  /*81f0*/  FMUL R61, R61, R154 ;  /* 0x0000009a3d3d7220 */ /* 0x000fe20000400000 */
[----:B------:R-:W-:Y:S01]  /*8200*/  F2FP.F16.F32.PACK_AB R48, RZ, R48 ;  /* 0x00000030ff30723e */ /* 0x000fe200000000ff */
[----:B------:R-:W-:Y:S01]  /*8210*/  @P1 STG.E.U16 desc[UR36][R6.64+0x30], R38 ;  /* 0x0000302606001986 */ /* 0x000fe2000c101524 */
[----:B------:R-:W-:Y:S01]  /*8220*/  ISETP.GT.AND P1, PT, R0, 0x8, P0 ;  /* 0x000000080000780c */ /* 0x000fe20000724270 */
[-C--:B------:R-:W-:Y:S01]  /*8230*/  FMUL R62, R62, R154.reuse ;  /* 0x0000009a3e3e7220 */ /* 0x080fe20000400000 */
[C---:B------:R-:W-:Y:S01]  /*8240*/  ISETP.GT.AND P0, PT, R3.reuse, 0x28, PT ;  /* 0x000000280300780c */ /* 0x040fe20003f04270 */
[----:B------:R-:W-:Y:S01]  /*8250*/  @P3 STG.E.U16 desc[UR36][R6.64+0x32], R39 ;  /* 0x0000322706003986 */ /* 0x000fe2000c101524 */
[----:B------:R-:W-:Y:S01]  /*8260*/  ISETP.GT.AND P3, PT, R3, 0x21, PT ;  /* 0x000000210300780c */ /* 0x000fe20003f64270 */
[-C--:B------:R-:W-:Y:S01]  /*8270*/  FMUL R63, R63, R154.reuse ;  /* 0x0000009a3f3f7220 */ /* 0x080fe20000400000 */
[----:B------:R-:W-:Y:S01]  /*8280*/  F2FP.F16.F32.PACK_AB R49, RZ, R49 ;  /* 0x00000031ff31723e */ /* 0x000fe200000000ff */
[----:B------:R-:W-:Y:S01]  /*8290*/  @P4 STG.E.U16 desc[UR36][R4.64+0x40], R40 ;  /* 0x0000402804004986 */ /* 0x000fe2000c101524 */
[----:B------:R-:W-:Y:S01]  /*82a0*/  ISETP.GT.AND P2, PT, R0, RZ, P3 ;  /* 0x000000ff0000720c */ /* 0x000fe20001f44270 */
[-C--:B------:R-:W-:Y:S01]  /*82b0*/  FMUL R64, R64, R154.reuse ;  /* 0x0000009a40407220 */ /* 0x080fe20000400000 */
[C---:B------:R-:W-:Y:S01]  /*82c0*/  ISETP.GT.AND P3, PT, R0.reuse, 0x8, P3 ;  /* 0x000000080000780c */ /* 0x040fe20001f64270 */
[-C--:B------:R-:W-:Y:S01]  /*82d0*/  FMUL R65, R65, R154.reuse ;  /* 0x0000009a41417220 */ /* 0x080fe20000400000 */
        /* <DEDUP_REMOVED lines=248> */
[----:B------:R-:W-:-:S02]  /*9260*/  ISETP.GT.AND P1, PT, R0, 0x8, P0 ;  /* 0x000000080000780c */ /* 0x000fc40000724270 */
[C---:B------:R-:W-:Y:S01]  /*9270*/  ISETP.GT.AND P0, PT, R3.reuse, 0x78, PT ;  /* 0x000000780300780c */ /* 0x040fe20003f04270 */
[----:B------:R-:W-:Y:S01]  /*9280*/  @P3 STG.E.U16 desc[UR36][R6.64+0xd2], R79 ;  /* 0x0000d24f06003986 */ /* 0x000fe2000c101524 */
[----:B------:R-:W-:Y:S02]  /*9290*/  ISETP.GT.AND P3, PT, R3, 0x71, PT ;  /* 0x000000710300780c */ /* 0x000fe40003f64270 */
[----:B------:R-:W-:Y:S01]  /*92a0*/  F2FP.F16.F32.PACK_AB R119, RZ, R119 ;  /* 0x00000077ff77723e */ /* 0x000fe200000000ff */
[----:B------:R-:W-:Y:S01]  /*92b0*/  @P4 STG.E.U16 desc[UR36][R4.64+0xe0], R80 ;  /* 0x0000e05004004986 */ /* 0x000fe2000c101524 */
[C---:B------:R-:W-:Y:S02]  /*92c0*/  ISETP.GT.AND P2, PT, R0.reuse, RZ, P3 ;  /* 0x000000ff0000720c */ /* 0x040fe40001f44270 */
[C---:B------:R-:W-:Y:S02]  /*92d0*/  ISETP.GT.AND P3, PT, R0.reuse, 0x8, P3 ;  /* 0x000000080000780c */ /* 0x040fe40001f64270 */
[----:B------:R-:W-:-:S02]  /*92e0*/  ISETP.GT.AND P4, PT, R0, RZ, P0 ;  /* 0x000000ff0000720c */ /* 0x000fc40000784270 */
[----:B------:R-:W-:Y:S02]  /*92f0*/  F2FP.F16.F32.PACK_AB R120, RZ, R120 ;  /* 0x00000078ff78723e */ /* 0x000fe400000000ff */
[----:B------:R-:W-:Y:S02]  /*9300*/  F2FP.F16.F32.PACK_AB R121, RZ, R121 ;  /* 0x00000079ff79723e */ /* 0x000fe400000000ff */
[----:B------:R-:W-:Y:S02]  /*9310*/  F2FP.F16.F32.PACK_AB R122, RZ, R122 ;  /* 0x0000007aff7a723e */ /* 0x000fe400000000ff */
[----:B------:R-:W-:Y:S01]  /*9320*/  F2FP.F16.F32.PACK_AB R123, RZ, R123 ;  /* 0x0000007bff7b723e */ /* 0x000fe200000000ff */
[----:B------:R-:W-:Y:S01]  /*9330*/  @P2 STG.E.U16 desc[UR36][R4.64+0xe2], R81 ;  /* 0x0000e25104002986 */ /* 0x000fe2000c101524 */
[----:B------:R-:W-:Y:S02]  /*9340*/  F2FP.F16.F32.PACK_AB R124, RZ, R124 ;  /* 0x0000007cff7c723e */ /* 0x000fe400000000ff */
        /* <DEDUP_REMOVED lines=66> */
[----:B------:R-:W-:Y:S04]  /*9770*/  @P2 STG.E.U16 desc[UR36][R4.64+0x122], R97 ;  /* 0x0001226104002986 */ /* 0x000fe8000c101524 */
[----:B------:R-:W-:Y:S01]  /*9780*/  @P1 STG.E.U16 desc[UR36][R6.64+0x120], R98 ;  /* 0x0001206206001986 */ /* 0x000fe2000c101524 */
[----:B------:R-:W-:-:S02]  /*9790*/  ISETP.GT.AND P1, PT, R0, 0x8, P0 ;  /* 0x000000080000780c */ /* 0x000fc40000724270 */
[C---:B------:R-:W-:Y:S01]  /*97a0*/  ISETP.GT.AND P0, PT, R3.reuse, 0xa0, PT ;  /* 0x000000a00300780c */ /* 0x040fe20003f04270 */
[----:B------:R-:W-:Y:S01]  /*97b0*/  @P3 STG.E.U16 desc[UR36][R6.64+0x122], R99 ;  /* 0x0001226306003986 */ /* 0x000fe2000c101524 */
[----:B------:R-:W-:-:S03]  /*97c0*/  ISETP.GT.AND P3, PT, R3, 0x99, PT ;  /* 0x000000990300780c */ /* 0x000fc60003f64270 */
[----:B------:R-:W-:Y:S01]  /*97d0*/  @P4 STG.E.U16 desc[UR36][R4.64+0x130], R100 ;  /* 0x0001306404004986 */ /* 0x000fe2000c101524 */
[C---:B------:R-:W-:Y:S02]  /*97e0*/  ISETP.GT.AND P2, PT, R0.reuse, RZ, P3 ;  /* 0x000000ff0000720c */ /* 0x040fe40001f44270 */
[C---:B------:R-:W-:Y:S02]  /*97f0*/  ISETP.GT.AND P3, PT, R0.reuse, 0x8, P3 ;  /* 0x000000080000780c */ /* 0x040fe40001f64270 */
[----:B------:R-:W-:-:S09]  /*9800*/  ISETP.GT.AND P4, PT, R0, RZ, P0 ;  /* 0x000000ff0000720c */ /* 0x000fd20000784270 */
[----:B------:R-:W-:Y:S04]  /*9810*/  @P2 STG.E.U16 desc[UR36][R4.64+0x132], R101 ;  /* 0x0001326504002986 */ /* 0x000fe8000c101524 */
[----:B------:R-:W-:Y:S01]  /*9820*/  @P1 STG.E.U16 desc[UR36][R6.64+0x130], R102 ;  /* 0x0001306606001986 */ /* 0x000fe2000c101524 */
[----:B------:R-:W-:Y:S02]  /*9830*/  ISETP.GT.AND P1, PT, R0, 0x8, P0 ;  /* 0x000000080000780c */ /* 0x000fe40000724270 */
        /* <DEDUP_REMOVED lines=76> */
[C---:B------:R-:W-:Y:S02]  /*9d00*/  ISETP.GT.AND P3, PT, R0.reuse, RZ, P0 ;  /* 0x000000ff0000720c */ /* 0x040fe40000764270 */
[----:B------:R-:W-:-:S07]  /*9d10*/  ISETP.GT.AND P0, PT, R0, 0x8, P0 ;  /* 0x000000080000780c */ /* 0x000fce0000704270 */
[----:B------:R-:W-:Y:S04]  /*9d20*/  @P2 STG.E.U16 desc[UR36][R4.64+0x1b2], R133 ;  /* 0x0001b28504002986 */ /* 0x000fe8000c101524 */
[----:B------:R-:W-:Y:S01]  /*9d30*/  @P1 STG.E.U16 desc[UR36][R6.64+0x1b0], R134 ;  /* 0x0001b08606001986 */ /* 0x000fe2000c101524 */
[----:B------:R-:W-:-:S03]  /*9d40*/  ISETP.GT.AND P1, PT, R3, 0xe8, PT ;  /* 0x000000e80300780c */ /* 0x000fc60003f24270 */
        /* <DEDUP_REMOVED lines=11> */
[C---:B------:R-:W-:Y:S02]  /*9e00*/  ISETP.GT.AND P2, PT, R0.reuse, RZ, P0 ;  /* 0x000000ff0000720c */ /* 0x040fe40000744270 */
[----:B------:R-:W-:Y:S01]  /*9e10*/  ISETP.GT.AND P0, PT, R0, 0x8, P0 ;  /* 0x000000080000780c */ /* 0x000fe20000704270 */
[----:B------:R-:W-:Y:S01]  /*9e20*/  @P3 STG.E.U16 desc[UR36][R4.64+0x1d0], R140 ;  /* 0x0001d08c04003986 */ /* 0x000fe2000c101524 */
[----:B------:R-:W-:-:S04]  /*9e30*/  ISETP.GT.AND P3, PT, R3, 0xf0, PT ;  /* 0x000000f00300780c */ /* 0x000fc80003f64270 */
[C---:B------:R-:W-:Y:S02]  /*9e40*/  ISETP.GT.AND P4, PT, R0.reuse, RZ, P3 ;  /* 0x000000ff0000720c */ /* 0x040fe40001f84270 */
[----:B------:R-:W-:-:S03]  /*9e50*/  ISETP.GT.AND P3, PT, R0, 0x8, P3 ;  /* 0x000000080000780c */ /* 0x000fc60001f64270 */
[----:B------:R-:W-:Y:S01]  /*9e60*/  @P2 STG.E.U16 desc[UR36][R4.64+0x1d2], R141 ;  /* 0x0001d28d04002986 */ /* 0x000fe2000c101524 */
[----:B------:R-:W-:-:S03]  /*9e70*/  ISETP.GT.AND P2, PT, R3, 0xf8, PT ;  /* 0x000000f80300780c */ /* 0x000fc60003f44270 */
[----:B------:R-:W-:Y:S01]  /*9e80*/  @P1 STG.E.U16 desc[UR36][R6.64+0x1d0], R142 ;  /* 0x0001d08e06001986 */ /* 0x000fe2000c101524 */
[----:B------:R-:W-:-:S03]  /*9e90*/  ISETP.GT.AND P1, PT, R3, 0xf9, PT ;  /* 0x000000f90300780c */ /* 0x000fc60003f24270 */
[----:B------:R-:W-:Y:S01]  /*9ea0*/  @P0 STG.E.U16 desc[UR36][R6.64+0x1d2], R143 ;  /* 0x0001d28f06000986 */ /* 0x000fe2000c101524 */
[----:B------:R-:W-:-:S03]  /*9eb0*/  ISETP.GT.AND P0, PT, R3, 0xf1, PT ;  /* 0x000000f10300780c */ /* 0x000fc60003f04270 */
[----:B------:R-:W-:Y:S01]  /*9ec0*/  @P4 STG.E.U16 desc[UR36][R4.64+0x1e0], R144 ;  /* 0x0001e09004004986 */ /* 0x000fe2000c101524 */
[C---:B------:R-:W-:Y:S02]  /*9ed0*/  ISETP.GT.AND P4, PT, R0.reuse, RZ, P0 ;  /* 0x000000ff0000720c */ /* 0x040fe40000784270 */
[----:B------:R-:W-:-:S11]  /*9ee0*/  ISETP.GT.AND P0, PT, R0, 0x8, P0 ;  /* 0x000000080000780c */ /* 0x000fd60000704270 */
[----:B------:R-:W-:Y:S01]  /*9ef0*/  @P4 STG.E.U16 desc[UR36][R4.64+0x1e2], R145 ;  /* 0x0001e29104004986 */ /* 0x000fe2000c101524 */
[C---:B------:R-:W-:Y:S02]  /*9f00*/  ISETP.GT.AND P4, PT, R0.reuse, RZ, P2 ;  /* 0x000000ff0000720c */ /* 0x040fe40001784270 */
[C---:B------:R-:W-:Y:S01]  /*9f10*/  ISETP.GT.AND P2, PT, R0.reuse, 0x8, P2 ;  /* 0x000000080000780c */ /* 0x040fe20001744270 */
[----:B------:R-:W-:Y:S01]  /*9f20*/  @P3 STG.E.U16 desc[UR36][R6.64+0x1e0], R146 ;  /* 0x0001e09206003986 */ /* 0x000fe2000c101524 */
[C---:B------:R-:W-:Y:S02]  /*9f30*/  ISETP.GT.AND P3, PT, R0.reuse, RZ, P1 ;  /* 0x000000ff0000720c */ /* 0x040fe40000f64270 */
[----:B------:R-:W-:Y:S01]  /*9f40*/  ISETP.GT.AND P1, PT, R0, 0x8, P1 ;  /* 0x000000080000780c */ /* 0x000fe20000f24270 */
[----:B------:R-:W-:Y:S06]  /*9f50*/  @P0 STG.E.U16 desc[UR36][R6.64+0x1e2], R147 ;  /* 0x0001e29306000986 */ /* 0x000fec000c101524 */
[----:B------:R-:W-:Y:S04]  /*9f60*/  @P4 STG.E.U16 desc[UR36][R4.64+0x1f0], R148 ;  /* 0x0001f09404004986 */ /* 0x000fe8000c101524 */
[----:B------:R0:W-:Y:S02]  /*9f70*/  @P3 STG.E.U16 desc[UR36][R4.64+0x1f2], R149 ;  /* 0x0001f29504003986 */ /* 0x0001e4000c101524 */
[----:B0-----:R-:W-:-:S02]  /*9f80*/  @P2 IMAD.MOV.U32 R4, RZ, RZ, R6 ;  /* 0x000000ffff042224 */ /* 0x001fc400078e0006 */
[----:B------:R-:W-:-:S05]  /*9f90*/  @P2 IMAD.MOV.U32 R5, RZ, RZ, R7 ;  /* 0x000000ffff052224 */ /* 0x000fca00078e0007 */
[----:B------:R0:W-:Y:S04]  /*9fa0*/  @P2 STG.E.U16 desc[UR36][R4.64+0x1f0], R150 ;  /* 0x0001f09604002986 */ /* 0x0001e8000c101524 */
[----:B------:R0:W-:Y:S02]  /*9fb0*/  @P1 STG.E.U16 desc[UR36][R6.64+0x1f2], R151 ;  /* 0x0001f29706001986 */ /* 0x0001e4000c101524 */
.L_x_288:
[----:B------:R-:W-:Y:S05]  /*9fc0*/  BSYNC B0 ;  /* 0x0000000000007941 */ /* 0x000fea0003800000 */
.L_x_34:
[----:B------:R-:W-:Y:S01]  /*9fd0*/  ULDC UR4, c[0x0][0xc] ;  /* 0x0000030000047ab9 */ /* 0x000fe20000000800 */
[----:B------:R-:W-:Y:S01]  /*9fe0*/  ULDC UR5, c[0x0][0x10] ;  /* 0x0000040000057ab9 */ /* 0x000fe20000000800 */
[----:B0-----:R-:W0:Y:S01]  /*9ff0*/  LDC R3, c[0x0][0x14] ;  /* 0x00000500ff037b82 */ /* 0x001e220000000800 */
[----:B------:R-:W-:Y:S01]  /*a000*/  UIMAD.WIDE.U32 UR4, UR4, UR5, URZ ;  /* 0x00000005040472a5 */ /* 0x000fe2000f8e003f */
[----:B------:R-:W-:Y:S01]  /*a010*/  PRMT R0, RZ, 0x7610, R0 ;  /* 0x00007610ff007816 */ /* 0x000fe20000000000 */
[----:B----45:R-:W-:Y:S02]  /*a020*/  IMAD.MOV.U32 R152, RZ, RZ, -0x1 ;  /* 0xffffffffff987424 */ /* 0x030fe400078e00ff */
[----:B------:R-:W-:Y:S02]  /*a030*/  IMAD.MOV.U32 R23, RZ, RZ, -0x1 ;  /* 0xffffffffff177424 */ /* 0x000fe400078e00ff */
[----:B0-----:R-:W-:-:S04]  /*a040*/  IMAD.WIDE.U32 R16, R3, UR4, R16 ;  /* 0x0000000403107c25 */ /* 0x001fc8000f8e0010 */
[----:B------:R-:W-:Y:S01]  /*a050*/  IMAD R3, R3, UR5, RZ ;  /* 0x0000000503037c24 */ /* 0x000fe2000f8e02ff */
[----:B------:R-:W-:Y:S02]  /*a060*/  ULDC.64 UR4, c[0x0][0x650] ;  /* 0x0001940000047ab9 */ /* 0x000fe40000000a00 */
[----:B------:R-:W-:Y:S01]  /*a070*/  ISETP.GE.U32.AND P0, PT, R16, UR4, PT ;  /* 0x0000000410007c0c */ /* 0x000fe2000bf06070 */
[----:B------:R-:W-:-:S05]  /*a080*/  IMAD.IADD R17, R17, 0x1, R3 ;  /* 0x0000000111117824 */ /* 0x000fca00078e0203 */
[----:B------:R-:W-:-:S13]  /*a090*/  ISETP.GE.U32.AND.EX P0, PT, R17, UR5, PT, P0 ;  /* 0x0000000511007c0c */ /* 0x000fda000bf06100 */
[----:B------:R-:W-:Y:S05]  /*a0a0*/  @P0 BRA `(.L_x_289) ;  /* 0x0000000400640947 */ /* 0x000fea0003800000 */
[----:B------:R-:W0:Y:S01]  /*a0b0*/  S2R R12, SR_CTAID.X ;  /* 0x00000000000c7919 */ /* 0x000e220000002500 */
[----:B------:R-:W4:Y:S01]  /*a0c0*/  LDC.64 R10, c[0x0][0x628] ;  /* 0x00018a00ff0a7b82 */ /* 0x000f220000000a00 */
[----:B------:R-:W-:Y:S01]  /*a0d0*/  ULDC UR4, c[0x0][0x150] ;  /* 0x0000540000047ab9 */ /* 0x000fe20000000800 */
[----:B-123--:R-:W-:Y:S01]  /*a0e0*/  IMAD.MOV.U32 R8, RZ, RZ, R16 ;  /* 0x000000ffff087224 */ /* 0x00efe200078e0010 */
[----:B------:R-:W1:Y:S01]  /*a0f0*/  S2R R24, SR_CTAID.Y ;  /* 0x0000000000187919 */ /* 0x000e620000002600 */
[----:B------:R-:W-:-:S04]  /*a100*/  IMAD.MOV.U32 R9, RZ, RZ, R17 ;  /* 0x000000ffff097224 */ /* 0x000fc800078e0011 */
[----:B------:R-:W2:Y:S08]  /*a110*/  LDC R21, c[0x0][0x144] ;  /* 0x00005100ff157b82 */ /* 0x000eb00000000800 */
[----:B------:R-:W3:Y:S08]  /*a120*/  LDC R0, c[0x0][0x630] ;  /* 0x00018c00ff007b82 */ /* 0x000ef00000000800 */
[----:B------:R-:W1:Y:S01]  /*a130*/  LDC.64 R14, c[0x0][0x620] ;  /* 0x00018800ff0e7b82 */ /* 0x000e620000000a00 */
[----:B----4-:R-:W-:-:S04]  /*a140*/  ISETP.NE.U32.AND P0, PT, R10, RZ, PT ;  /* 0x000000ff0a00720c */ /* 0x010fc80003f05070 */
[----:B------:R-:W-:Y:S02]  /*a150*/  ISETP.NE.AND.EX P0, PT, R11, RZ, PT, P0 ;  /* 0x000000ff0b00720c */ /* 0x000fe40003f05300 */
[----:B0-----:R-:W-:-:S05]  /*a160*/  I2FP.F32.U32 R3, R12 ;  /* 0x0000000c00037245 */ /* 0x001fca0000201000 */
[----:B------:R-:W-:-:S04]  /*a170*/  FMUL R3, R3, UR4 ;  /* 0x0000000403037c20 */ /* 0x000fc80008400000 */
[----:B------:R0:W4:Y:S02]  /*a180*/  F2I.U32.TRUNC.NTZ R20, R3 ;  /* 0x0000000300147305 */ /* 0x000124000020f000 */
[----:B--23--:R-:W-:Y:S05]  /*a190*/  @!P0 BRA `(.L_x_290) ;  /* 0x0000000000288947 */ /* 0x00cfea0003800000 */
[----:B0-----:R-:W0:Y:S02]  /*a1a0*/  LDC R3, c[0x0][0x634] ;  /* 0x00018d00ff037b82 */ /* 0x001e240000000800 */
        /* <DEDUP_REMOVED lines=9> */
.L_x_290:
[----:B------:R-:W2:Y:S01]  /*a240*/  LDC.64 R30, c[0x0][0x640] ;  /* 0x00019000ff1e7b82 */ /* 0x000ea20000000a00 */
[-CC-:B------:R-:W-:Y:S01]  /*a250*/  SHF.R.U64 R23, R8, R0.reuse, R9.reuse ;  /* 0x0000000008177219 */ /* 0x180fe20000001209 */
[----:B----4-:R-:W-:Y:S01]  /*a260*/  IMAD.MOV R20, RZ, RZ, -R20 ;  /* 0x000000ffff147224 */ /* 0x010fe200078e0a14 */
[----:B------:R-:W-:Y:S01]  /*a270*/  SHF.R.U32.HI R0, RZ, R0, R9 ;  /* 0x00000000ff007219 */ /* 0x000fe20000011609 */
[----:B------:R-:W-:Y:S01]  /*a280*/  ULDC UR4, c[0x0][0x154] ;  /* 0x0000550000047ab9 */ /* 0x000fe20000000800 */
[----:B0-----:R-:W-:Y:S01]  /*a290*/  IADD3 R3, P0, RZ, -R23, RZ ;  /* 0x80000017ff037210 */ /* 0x001fe20007f1e0ff */
[----:B------:R-:W-:Y:S02]  /*a2a0*/  IMAD R26, R21, R20, R12 ;  /* 0x00000014151a7224 */ /* 0x000fe400078e020c */
[----:B------:R-:W0:Y:S01]  /*a2b0*/  LDC R6, c[0x0][0x618] ;  /* 0x00018600ff067b82 */ /* 0x000e220000000800 */
[----:B------:R-:W-:Y:S02]  /*a2c0*/  IMAD.MOV.U32 R7, RZ, RZ, 0x1 ;  /* 0x00000001ff077424 */ /* 0x000fe400078e00ff */
[----:B------:R-:W-:-:S04]  /*a2d0*/  IMAD.X R5, RZ, RZ, ~R0, P0 ;  /* 0x000000ffff057224 */ /* 0x000fc800000e0e00 */
[-C--:B-1----:R-:W-:Y:S01]  /*a2e0*/  IMAD R0, R5, R14.reuse, RZ ;  /* 0x0000000e05007224 */ /* 0x082fe200078e02ff */
[----:B------:R-:W1:Y:S01]  /*a2f0*/  LDC R8, c[0x0][0x608] ;  /* 0x00018200ff087b82 */ /* 0x000e620000000800 */
[----:B------:R-:W-:-:S04]  /*a300*/  IMAD.WIDE.U32 R4, R3, R14, R16 ;  /* 0x0000000e03047225 */ /* 0x000fc800078e0010 */
[----:B------:R-:W-:Y:S01]  /*a310*/  IMAD R3, R3, R15, R0 ;  /* 0x0000000f03037224 */ /* 0x000fe200078e0200 */
[----:B------:R-:W-:Y:S02]  /*a320*/  I2FP.F32.U32 R0, R24 ;  /* 0x0000001800007245 */ /* 0x000fe40000201000 */
[----:B------:R-:W3:Y:S01]  /*a330*/  LDC R28, c[0x0][0x658] ;  /* 0x00019600ff1c7b82 */ /* 0x000ee20000000800 */
[----:B------:R-:W-:Y:S01]  /*a340*/  IMAD.IADD R3, R5, 0x1, R3 ;  /* 0x0000000105037824 */ /* 0x000fe200078e0203 */
[----:B--2---:R-:W-:Y:S01]  /*a350*/  ISETP.NE.U32.AND P0, PT, R30, RZ, PT ;  /* 0x000000ff1e00720c */ /* 0x004fe20003f05070 */
[----:B------:R-:W-:Y:S01]  /*a360*/  FMUL R0, R0, UR4 ;  /* 0x0000000400007c20 */ /* 0x000fe20008400000 */
[----:B------:R-:W-:Y:S02]  /*a370*/  IMAD.MOV.U32 R5, RZ, RZ, -0x1 ;  /* 0xffffffffff057424 */ /* 0x000fe400078e00ff */
[----:B------:R-:W-:Y:S01]  /*a380*/  ISETP.NE.AND.EX P0, PT, R31, RZ, PT, P0 ;  /* 0x000000ff1f00720c */ /* 0x000fe20003f05300 */
[----:B------:R2:W4:Y:S01]  /*a390*/  F2I.U32.TRUNC.NTZ R13, R0 ;  /* 0x00000000000d7305 */ /* 0x000522000020f000 */
[----:B------:R-:W2:Y:S01]  /*a3a0*/  LDC R15, c[0x0][0x148] ;  /* 0x00005200ff0f7b82 */ /* 0x000ea20000000800 */
[----:B0-----:R-:W-:-:S02]  /*a3b0*/  SHF.R.U64 R12, R4, R6, R3 ;  /* 0x00000006040c7219 */ /* 0x001fc40000001203 */
[----:B------:R-:W-:-:S05]  /*a3c0*/  SHF.R.U32.HI R3, RZ, R6, R3 ;  /* 0x00000006ff037219 */ /* 0x000fca0000011603 */
[----:B------:R-:W0:Y:S01]  /*a3d0*/  LDC R20, c[0x0][0x600] ;  /* 0x00018000ff147b82 */ /* 0x000e220000000800 */
[-CC-:B-1----:R-:W-:Y:S02]  /*a3e0*/  SHF.R.U64 R10, R12, R8.reuse, R3.reuse ;  /* 0x000000080c0a7219 */ /* 0x182fe40000001203 */
[----:B------:R-:W-:-:S05]  /*a3f0*/  SHF.R.U32.HI R3, RZ, R8, R3 ;  /* 0x00000008ff037219 */ /* 0x000fca0000011603 */
[----:B------:R-:W1:Y:S01]  /*a400*/  LDC R21, c[0x0][0x648] ;  /* 0x00019200ff157b82 */ /* 0x000e620000000800 */
[-C--:B---3--:R-:W-:Y:S02]  /*a410*/  SHF.L.U32 R4, R5, R28.reuse, RZ ;  /* 0x0000001c05047219 */ /* 0x088fe400000006ff */
[-CC-:B------:R-:W-:Y:S02]  /*a420*/  SHF.R.U64 R14, R10, R28.reuse, R3.reuse ;  /* 0x0000001c0a0e7219 */ /* 0x180fe40000001203 */
[----:B------:R-:W-:Y:S02]  /*a430*/  SHF.R.U32.HI R5, RZ, R28, R3 ;  /* 0x0000001cff057219 */ /* 0x000fe40000011603 */
[----:B------:R-:W-:Y:S01]  /*a440*/  LOP3.LUT R153, RZ, R4, RZ, 0x33, !PT ;  /* 0x00000004ff997212 */ /* 0x000fe200078e33ff */
[----:B------:R-:W3:Y:S01]  /*a450*/  LDC R25, c[0x0][0x638] ;  /* 0x00018e00ff197b82 */ /* 0x000ee20000000800 */
[----:B------:R-:W-:Y:S01]  /*a460*/  SHF.L.U32 R28, R7, R28, RZ ;  /* 0x0000001c071c7219 */ /* 0x000fe200000006ff */
[----:B------:R-:W-:-:S06]  /*a470*/  IMAD.MOV.U32 R4, RZ, RZ, R14 ;  /* 0x000000ffff047224 */ /* 0x000fcc00078e000e */
[----:B------:R-:W0:Y:S01]  /*a480*/  LDC R27, c[0x0][0x610] ;  /* 0x00018400ff1b7b82 */ /* 0x000e220000000800 */
[----:B----4-:R-:W-:Y:S05]  /*a490*/  @!P0 BRA `(.L_x_291) ;  /* 0x0000000000288947 */ /* 0x010fea0003800000 */
        /* <DEDUP_REMOVED lines=10> */
.L_x_291:
[----:B------:R-:W-:Y:S01]  /*a540*/  ISETP.NE.AND P0, PT, R2, 0x1, PT ;  /* 0x000000010200780c */ /* 0x000fe20003f05270 */
[----:B------:R-:W-:Y:S01]  /*a550*/  IMAD.MOV R13, RZ, RZ, -R13 ;  /* 0x000000ffff0d7224 */ /* 0x000fe200078e0a0d */
[----:B-12---:R-:W-:Y:S01]  /*a560*/  SHF.R.U64 R0, R4, R21, R5 ;  /* 0x0000001504007219 */ /* 0x006fe20000001205 */
[----:B0-----:R-:W-:Y:S01]  /*a570*/  VIADD R5, R20, 0xffffffff ;  /* 0xffffffff14057836 */ /* 0x001fe20000000000 */
[----:B------:R-:W-:-:S03]  /*a580*/  LOP3.LUT R153, R10, R153, RZ, 0xc0, !PT ;  /* 0x000000990a997212 */ /* 0x000fc600078ec0ff */
[----:B------:R-:W-:Y:S01]  /*a590*/  IMAD.MOV R3, RZ, RZ, -R0 ;  /* 0x000000ffff037224 */ /* 0x000fe200078e0a00 */
[----:B------:R-:W-:Y:S01]  /*a5a0*/  LOP3.LUT R5, R12, R5, RZ, 0xc0, !PT ;  /* 0x000000050c057212 */ /* 0x000fe200078ec0ff */
[----:B------:R-:W-:Y:S02]  /*a5b0*/  IMAD R153, R28, R0, R153 ;  /* 0x000000001c997224 */ /* 0x000fe400078e0299 */
[----:B---3--:R-:W-:Y:S02]  /*a5c0*/  IMAD R0, R3, R25, R14 ;  /* 0x0000001903007224 */ /* 0x008fe400078e020e */
[----:B------:R-:W-:Y:S02]  /*a5d0*/  @P0 IMAD R26, R15, R13, R24 ;  /* 0x0000000d0f1a0224 */ /* 0x000fe400078e0218 */
[----:B------:R-:W-:Y:S02]  /*a5e0*/  IMAD R4, R0, R20, R5 ;  /* 0x0000001400047224 */ /* 0x000fe400078e0205 */
[----:B------:R-:W-:-:S02]  /*a5f0*/  IMAD R153, R153, R27, R26 ;  /* 0x0000001b99997224 */ /* 0x000fc400078e021a */
[----:B------:R-:W-:-:S03]  /*a600*/  IMAD.MOV.U32 R3, RZ, RZ, 0x1 ;  /* 0x00000001ff037424 */ /* 0x000fc600078e00ff */
[----:B------:R-:W-:Y:S02]  /*a610*/  SEL R152, R4, R153, !P0 ;  /* 0x0000009904987207 */ /* 0x000fe40004000000 */
[----:B------:R-:W-:Y:S02]  /*a620*/  PRMT R0, R3, 0x7610, R0 ;  /* 0x0000761003007816 */ /* 0x000fe40000000000 */
[----:B------:R-:W-:-:S07]  /*a630*/  SEL R153, R153, R4, !P0 ;  /* 0x0000000499997207 */ /* 0x000fce0004000000 */
.L_x_289:
[----:B------:R-:W-:-:S13]  /*a640*/  LOP3.LUT P0, RZ, R0, 0xff, RZ, 0xc0, !PT ;  /* 0x000000ff00ff7812 */ /* 0x000fda000780c0ff */
[----:B------:R-:W-:Y:S05]  /*a650*/  @P0 BRA `(.L_x_292) ;  /* 0xffffff6800c40947 */ /* 0x000fea000383ffff */
[----:B------:R-:W-:Y:S05]  /*a660*/  EXIT ;  /* 0x000000000000794d */ /* 0x000fea0003800000 */
.L_x_7:
[----:B0-----:R-:W-:Y:S01]  /*a670*/  ULDC.64 UR4, c[0x0][0x650] ;  /* 0x0001940000047ab9 */ /* 0x001fe20000000a00 */
        /* <DEDUP_REMOVED lines=25> */
.L_x_294:
[----:B------:R-:W0:Y:S01]  /*a810*/  LDC.64 R28, c[0x0][0x640] ;  /* 0x00019000ff1c7b82 */ /* 0x000e220000000a00 */
[-CC-:B------:R-:W-:Y:S01]  /*a820*/  SHF.R.U64 R22, R12, R6.reuse, R13.reuse ;  /* 0x000000060c167219 */ /* 0x180fe2000000120d */
[----:B------:R-:W-:Y:S01]  /*a830*/  IMAD.MOV.U32 R30, RZ, RZ, 0x1 ;  /* 0x00000001ff1e7424 */ /* 0x000fe200078e00ff */
[----:B------:R-:W-:Y:S02]  /*a840*/  SHF.R.U32.HI R6, RZ, R6, R13 ;  /* 0x00000006ff067219 */ /* 0x000fe4000001160d */
        /* <DEDUP_REMOVED lines=8> */
[----:B------:R-:W-:Y:S01]  /*a8d0*/  IMAD.IADD R9, R9, 0x1, R11 ;  /* 0x0000000109097824 */ /* 0x000fe200078e020b */
[----:B0-----:R-:W-:-:S04]  /*a8e0*/  ISETP.NE.U32.AND P0, PT, R28, RZ, PT ;  /* 0x000000ff1c00720c */ /* 0x001fc80003f05070 */
[----:B------:R-:W-:Y:S02]  /*a8f0*/  ISETP.NE.AND.EX P0, PT, R29, RZ, PT, P0 ;  /* 0x000000ff1d00720c */ /* 0x000fe40003f05300 */
[----:B------:R-:W0:Y:S01]  /*a900*/  LDC R20, c[0x0][0x600] ;  /* 0x00018000ff147b82 */ /* 0x000e220000000800 */
[-CC-:B-1----:R-:W-:Y:S01]  /*a910*/  SHF.R.U64 R14, R8, R10.reuse, R9.reuse ;  /* 0x0000000a080e7219 */ /* 0x182fe20000001209 */
[----:B------:R-:W-:Y:S01]  /*a920*/  IMAD.MOV.U32 R8, RZ, RZ, -0x1 ;  /* 0xffffffffff087424 */ /* 0x000fe200078e00ff */
[----:B------:R-:W-:-:S05]  /*a930*/  SHF.R.U32.HI R9, RZ, R10, R9 ;  /* 0x0000000aff097219 */ /* 0x000fca0000011609 */
[----:B------:R-:W1:Y:S01]  /*a940*/  LDC R24, c[0x0][0x648] ;  /* 0x00019200ff187b82 */ /* 0x000e620000000800 */
[-CC-:B--2---:R-:W-:Y:S02]  /*a950*/  SHF.R.U64 R23, R14, R12.reuse, R9.reuse ;  /* 0x0000000c0e177219 */ /* 0x184fe40000001209 */
[----:B------:R-:W-:-:S05]  /*a960*/  SHF.R.U32.HI R6, RZ, R12, R9 ;  /* 0x0000000cff067219 */ /* 0x000fca0000011609 */
[----:B------:R-:W2:Y:S01]  /*a970*/  LDC R26, c[0x0][0x638] ;  /* 0x00018e00ff1a7b82 */ /* 0x000ea20000000800 */
[-C--:B---3--:R-:W-:Y:S02]  /*a980*/  SHF.L.U32 R8, R8, R27.reuse, RZ ;  /* 0x0000001b08087219 */ /* 0x088fe400000006ff */
[-CC-:B------:R-:W-:Y:S02]  /*a990*/  SHF.R.U64 R25, R23, R27.reuse, R6.reuse ;  /* 0x0000001b17197219 */ /* 0x180fe40000001206 */
[----:B------:R-:W-:Y:S02]  /*a9a0*/  LOP3.LUT R32, RZ, R8, RZ, 0x33, !PT ;  /* 0x00000008ff207212 */ /* 0x000fe400078e33ff */
[----:B------:R-:W-:Y:S01]  /*a9b0*/  SHF.R.U32.HI R9, RZ, R27, R6 ;  /* 0x0000001bff097219 */ /* 0x000fe20000011606 */
[----:B------:R-:W3:Y:S01]  /*a9c0*/  LDC R31, c[0x0][0x610] ;  /* 0x00018400ff1f7b82 */ /* 0x000ee20000000800 */
[----:B------:R-:W-:Y:S01]  /*a9d0*/  IMAD.MOV.U32 R8, RZ, RZ, R25 ;  /* 0x000000ffff087224 */ /* 0x000fe200078e0019 */
[----:B------:R-:W-:Y:S06]  /*a9e0*/  @!P0 BRA `(.L_x_295) ;  /* 0x0000000000288947 */ /* 0x000fec0003800000 */
        /* <DEDUP_REMOVED lines=10> */
.L_x_295:
[----:B------:R-:W-:Y:S02]  /*aa90*/  ISETP.NE.AND P0, PT, R2, 0x1, PT ;  /* 0x000000010200780c */ /* 0x000fe40003f05270 */
[----:B-1----:R-:W-:Y:S01]  /*aaa0*/  SHF.R.U64 R6, R8, R24, R9 ;  /* 0x0000001808067219 */ /* 0x002fe20000001209 */
[----:B0-----:R-:W-:Y:S01]  /*aab0*/  VIADD R9, R20, 0xffffffff ;  /* 0xffffffff14097836 */ /* 0x001fe20000000000 */
[----:B------:R-:W-:Y:S02]  /*aac0*/  SHF.L.U32 R30, R30, R27, RZ ;  /* 0x0000001b1e1e7219 */ /* 0x000fe400000006ff */
[----:B------:R-:W-:Y:S01]  /*aad0*/  LOP3.LUT R5, R23, R32, RZ, 0xc0, !PT ;  /* 0x0000002017057212 */ /* 0x000fe200078ec0ff */
[----:B------:R-:W-:-:S04]  /*aae0*/  IMAD.MOV R8, RZ, RZ, -R6 ;  /* 0x000000ffff087224 */ /* 0x000fc800078e0a06 */
[----:B------:R-:W-:Y:S01]  /*aaf0*/  IMAD R6, R30, R6, R5 ;  /* 0x000000061e067224 */ /* 0x000fe200078e0205 */
[----:B------:R-:W-:Y:S01]  /*ab00*/  LOP3.LUT R5, R14, R9, RZ, 0xc0, !PT ;  /* 0x000000090e057212 */ /* 0x000fe200078ec0ff */
[----:B------:R-:W-:Y:S02]  /*ab10*/  @P0 IMAD R3, R7, R21, R4 ;  /* 0x0000001507030224 */ /* 0x000fe400078e0204 */
[----:B--2---:R-:W-:Y:S02]  /*ab20*/  IMAD R4, R8, R26, R25 ;  /* 0x0000001a08047224 */ /* 0x004fe400078e0219 */
[----:B---3--:R-:W-:Y:S02]  /*ab30*/  IMAD R3, R6, R31, R3 ;  /* 0x0000001f06037224 */ /* 0x008fe400078e0203 */
[----:B------:R-:W-:Y:S02]  /*ab40*/  IMAD R4, R4, R20, R5 ;  /* 0x0000001404047224 */ /* 0x000fe400078e0205 */
[----:B------:R-:W-:-:S02]  /*ab50*/  IMAD.MOV.U32 R8, RZ, RZ, 0x1 ;  /* 0x00000001ff087424 */ /* 0x000fc400078e00ff */
[----:B------:R-:W-:Y:S01]  /*ab60*/  IMAD.MOV.U32 R6, RZ, RZ, R22 ;  /* 0x000000ffff067224 */ /* 0x000fe200078e0016 */
[----:B------:R-:W-:Y:S02]  /*ab70*/  SEL R13, R4, R3, !P0 ;  /* 0x00000003040d7207 */ /* 0x000fe40004000000 */
[----:B------:R-:W-:-:S07]  /*ab80*/  SEL R20, R3, R4, !P0 ;  /* 0x0000000403147207 */ /* 0x000fce0004000000 */
.L_x_293:
[----:B------:R-:W-:-:S08]  /*ab90*/  NOP ;  /* 0x0000000000007918 */ /* 0x000fd00000000000 */
[----:B------:R-:W0:-:S00]  /*aba0*/  USETMAXREG.DEALLOC.CTAPOOL 0x28 ;  /* 0x00000028000079c8 */ /* 0x000e0000080e0500 */
[----:B0-----:R-:W-:-:S13]  /*abb0*/  ISETP.NE.AND P0, PT, R0, RZ, PT ;  /* 0x000000ff0000720c */ /* 0x001fda0003f05270 */
[----:B------:R-:W-:Y:S05]  /*abc0*/  @P0 EXIT ;  /* 0x000000000000094d */ /* 0x000fea0003800000 */
[----:B------:R-:W-:Y:S01]  /*abd0*/  LOP3.LUT P0, RZ, R8, 0xff, RZ, 0xc0, !PT ;  /* 0x000000ff08ff7812 */ /* 0x000fe2000780c0ff */
[----:B------:R-:W-:Y:S02]  /*abe0*/  IMAD.MOV.U32 R0, RZ, RZ, 0x1 ;  /* 0x00000001ff007424 */ /* 0x000fe400078e00ff */
[----:B------:R-:W-:-:S10]  /*abf0*/  IMAD.MOV.U32 R3, RZ, RZ, RZ ;  /* 0x000000ffff037224 */ /* 0x000fd400078e00ff */
[----:B------:R-:W-:Y:S05]  /*ac00*/  @!P0 BRA `(.L_x_296) ;  /* 0x0000000c00708947 */ /* 0x000fea0003800000 */
[----:B------:R-:W0:Y:S01]  /*ac10*/  LDC R0, c[0x0][0x28c] ;  /* 0x0000a300ff007b82 */ /* 0x000e220000000800 */
[----:B------:R-:W-:Y:S01]  /*ac20*/  ULDC UR5, c[0x0][0x658] ;  /* 0x0001960000057ab9 */ /* 0x000fe20000000800 */
[----:B------:R-:W-:Y:S01]  /*ac30*/  UMOV UR7, 0xffffffff ;  /* 0xffffffff00077882 */ /* 0x000fe20000000000 */
[----:B------:R-:W-:Y:S01]  /*ac40*/  ULDC UR6, c[0x0][0xc] ;  /* 0x0000030000067ab9 */ /* 0x000fe20000000800 */
[----:B------:R-:W-:Y:S01]  /*ac50*/  USHF.L.U32 UR9, UR7, UR5, URZ ;  /* 0x0000000507097299 */ /* 0x000fe2000800063f */
[----:B------:R-:W-:Y:S01]  /*ac60*/  BSSY B0, `(.L_x_296) ;  /* 0x00000d6000007945 */ /* 0x000fe20003800000 */
[----:B------:R-:W-:Y:S01]  /*ac70*/  UMOV UR8, 0x1 ;  /* 0x0000000100087882 */ /* 0x000fe20000000000 */
[----:B------:R-:W-:Y:S01]  /*ac80*/  ULDC UR7, c[0x0][0x10] ;  /* 0x0000040000077ab9 */ /* 0x000fe20000000800 */
[----:B------:R-:W1:Y:S01]  /*ac90*/  S2UR UR10, SR_CgaCtaId ;  /* 0x00000000000a79c3 */ /* 0x000e620000008800 */
[----:B------:R-:W-:Y:S01]  /*aca0*/  UIMAD.WIDE.U32 UR6, UR6, UR7, URZ ;  /* 0x00000007060672a5 */ /* 0x000fe2000f8e003f */
[----:B------:R-:W-:Y:S01]  /*acb0*/  IMAD.MOV.U32 R9, RZ, RZ, 0x1 ;  /* 0x00000001ff097424 */ /* 0x000fe200078e00ff */
[----:B------:R-:W-:Y:S01]  /*acc0*/  USHF.L.U32 UR5, UR8, UR5, URZ ;  /* 0x0000000508057299 */ /* 0x000fe2000800063f */
[----:B------:R-:W-:Y:S01]  /*acd0*/  LOP3.LUT R8, R19, 0x2, RZ, 0xfc, !PT ;  /* 0x0000000213087812 */ /* 0x000fe200078efcff */
[----:B------:R-:W-:Y:S01]  /*ace0*/  ULDC UR4, c[0x0][0x600] ;  /* 0x0001800000047ab9 */ /* 0x000fe20000000800 */
[----:B------:R-:W-:Y:S01]  /*acf0*/  ULDC UR8, c[0x0][0x14] ;  /* 0x0000050000087ab9 */ /* 0x000fe20000000800 */
[----:B------:R-:W-:-:S02]  /*ad00*/  UIADD3 UR4, UR4, -0x1, URZ ;  /* 0xffffffff04047890 */ /* 0x000fc4000fffe03f */
[----:B------:R-:W-:Y:S02]  /*ad10*/  UIMAD.WIDE.U32 UR30, UR6, UR8, URZ ;  /* 0x00000008061e72a5 */ /* 0x000fe4000f8e003f */
[----:B------:R-:W-:Y:S02]  /*ad20*/  UIMAD UR7, UR7, UR8, URZ ;  /* 0x00000008070772a4 */ /* 0x000fe4000f8e023f */
[----:B------:R-:W-:Y:S02]  /*ad30*/  ULOP3.LUT UR6, URZ, UR9, URZ, 0x33, !UPT ;  /* 0x000000093f067292 */ /* 0x000fe4000f8e333f */
[----:B------:R-:W-:Y:S01]  /*ad40*/  UIADD3 UR7, UR31, UR7, URZ ;  /* 0x000000071f077290 */ /* 0x000fe2000fffe03f */
[----:B0-----:R-:W-:Y:S01]  /*ad50*/  VIADD R0, R0, 0x7f ;  /* 0x0000007f00007836 */ /* 0x001fe20000000000 */
[----:B------:R-:W-:-:S04]  /*ad60*/  ULDC.64 UR38, c[0x0][0x198] ;  /* 0x0000660000267ab9 */ /* 0x000fc80000000a00 */
[----:B------:R-:W-:Y:S01]  /*ad70*/  SHF.R.S32.HI R3, RZ, 0x1f, R0 ;  /* 0x0000001fff037819 */ /* 0x000fe20000011400 */
[----:B-1----:R-:W-:-:S03]  /*ad80*/  IMAD.U32 R11, RZ, RZ, UR10 ;  /* 0x0000000aff0b7e24 */ /* 0x002fc6000f8e00ff */
[----:B------:R-:W-:Y:S01]  /*ad90*/  LEA.HI R3, R3, R0, RZ, 0x7 ;  /* 0x0000000003037211 */ /* 0x000fe200078f38ff */
[----:B------:R-:W-:-:S03]  /*ada0*/  IMAD.MOV.U32 R0, RZ, RZ, 0x1 ;  /* 0x00000001ff007424 */ /* 0x000fc600078e00ff */
[----:B------:R-:W-:Y:S01]  /*adb0*/  SHF.R.S32.HI R10, RZ, 0x7, R3 ;  /* 0x00000007ff0a7819 */ /* 0x000fe20000011403 */
[----:B------:R-:W-:-:S04]  /*adc0*/  IMAD.MOV.U32 R3, RZ, RZ, RZ ;  /* 0x000000ffff037224 */ /* 0x000fc800078e00ff */
[----:B------:R-:W-:-:S07]  /*add0*/  VIADD R12, R10, 0x1 ;  /* 0x000000010a0c7836 */ /* 0x000fce0000000000 */
.L_x_307:
[----:B------:R-:W-:-:S03]  /*ade0*/  UMOV UR8, 0xffffffff ;  /* 0xffffffff00087882 */ /* 0x000fc60000000000 */
[----:B------:R-:W-:Y:S05]  /*adf0*/  BRA.DIV UR8, `(.L_x_297) ;  /* 0x0000000e08b87947 */ /* 0x000fea000b800000 */
[----:B------:R-:W-:-:S13]  /*ae00*/  ELECT P6, URZ, PT ;  /* 0x00000000003f782f */ /* 0x000fda00038c0000 */
.L_x_317:
[----:B------:R-:W0:Y:S01]  /*ae10*/  LDC R4, c[0x0][0x28c] ;  /* 0x0000a300ff047b82 */ /* 0x000e220000000800 */
[----:B------:R-:W-:Y:S01]  /*ae20*/  BSSY B1, `(.L_x_298) ;  /* 0x0000047000017945 */ /* 0x000fe20003800000 */
[----:B0-----:R-:W-:-:S13]  /*ae30*/  ISETP.LT.OR P6, PT, R4, 0x1, !P6 ;  /* 0x000000010400780c */ /* 0x001fda00077c1670 */
[----:B------:R-:W-:Y:S05]  /*ae40*/  @P6 BRA `(.L_x_299) ;  /* 0x0000000400106947 */ /* 0x000fea0003800000 */
[----:B------:R-:W-:Y:S02]  /*ae50*/  IMAD R20, R20, 0x2, R11 ;  /* 0x0000000214147824 */ /* 0x000fe400078e020b */
[----:B------:R-:W-:Y:S02]  /*ae60*/  IMAD.SHL.U32 R15, R13, 0x100, RZ ;  /* 0x000001000d0f7824 */ /* 0x000fe400078e00ff */
[----:B------:R-:W-:Y:S02]  /*ae70*/  IMAD.MOV.U32 R22, RZ, RZ, RZ ;  /* 0x000000ffff167224 */ /* 0x000fe400078e00ff */
[----:B------:R-:W-:Y:S02]  /*ae80*/  IMAD.MOV.U32 R4, RZ, RZ, R12 ;  /* 0x000000ffff047224 */ /* 0x000fe400078e000c */
[----:B------:R-:W-:Y:S02]  /*ae90*/  IMAD.MOV.U32 R5, RZ, RZ, R0 ;  /* 0x000000ffff057224 */ /* 0x000fe400078e0000 */
[----:B------:R-:W-:-:S02]  /*aea0*/  IMAD.MOV.U32 R14, RZ, RZ, R3 ;  /* 0x000000ffff0e7224 */ /* 0x000fc400078e0003 */
[----:B------:R-:W-:-:S07]  /*aeb0*/  IMAD.SHL.U32 R21, R20, 0x40, RZ ;  /* 0x0000004014157824 */ /* 0x000fce00078e00ff */
.L_x_302:
[----:B------:R-:W0:Y:S01]  /*aec0*/  S2UR UR8, SR_CgaCtaId ;  /* 0x00000000000879c3 */ /* 0x000e220000008800 */
[----:B------:R-:W-:Y:S02]  /*aed0*/  MOV R20, 0x400 ;  /* 0x0000040000147802 */ /* 0x000fe40000000f00 */
[----:B------:R-:W-:Y:S02]  /*aee0*/  SHF.L.U32 R7, R5, 0x1f, RZ ;  /* 0x0000001f05077819 */ /* 0x000fe400000006ff */
[----:B------:R-:W-:-:S13]  /*aef0*/  LOP3.LUT P1, RZ, R18, 0x7f, RZ, 0xc0, !PT ;  /* 0x0000007f12ff7812 */ /* 0x000fda000782c0ff */
[----:B------:R-:W1:Y:S01]  /*af00*/  @!P1 LDC R13, c[0x0][0x500] ;  /* 0x00014000ff0d9b82 */ /* 0x000e620000000800 */
[----:B0-----:R-:W-:-:S05]  /*af10*/  IMAD.U32 R11, RZ, RZ, UR8 ;  /* 0x00000008ff0b7e24 */ /* 0x001fca000f8e00ff */
[----:B------:R-:W-:-:S05]  /*af20*/  LEA R23, R11, R20, 0x18 ;  /* 0x000000140b177211 */ /* 0x000fca00078ec0ff */
[----:B------:R-:W-:-:S04]  /*af30*/  IMAD R20, R14, 0x8, R23 ;  /* 0x000000080e147824 */ /* 0x000fc800078e0217 */
[----:B------:R-:W0:Y:S02]  /*af40*/  SYNCS.PHASECHK.TRANS64.TRYWAIT P0, [R20+URZ+0x18], R7 ;  /* 0x00001807140075a7 */ /* 0x000e24000800017f */
[----:B01----:R-:W-:Y:S05]  /*af50*/  @!P0 BRA `(.L_x_300) ;  /* 0x0000000c00808947 */ /* 0x003fea0003800000 */
.L_x_318:
[----:B0-----:R-:W-:Y:S01]  /*af60*/  PRMT R7, R8, 0x9910, RZ ;  /* 0x0000991008077816 */ /* 0x001fe200000000ff */
[----:B------:R0:W-:Y:S03]  /*af70*/  @!P1 SYNCS.ARRIVE.TRANS64 RZ, [R20+URZ], R13 ;  /* 0x0000000d14ff99a7 */ /* 0x0001e6000800003f */
[----:B------:R-:W-:-:S13]  /*af80*/  ISETP.NE.AND P0, PT, R7, 0x2, PT ;  /* 0x000000020700780c */ /* 0x000fda0003f05270 */
[----:B0-----:R-:W-:Y:S05]  /*af90*/  @P0 BRA `(.L_x_301) ;  /* 0x0000000000040947 */ /* 0x001fea0003800000 */
[----:B------:R-:W-:Y:S01]  /*afa0*/  BPT.TRAP 0x1 ;  /* 0x000000040000795c */ /* 0x000fe20000300000 */
.L_x_301:
[----:B------:R-:W-:Y:S01]  /*afb0*/  IMAD R7, R14, 0x4, R11 ;  /* 0x000000040e077824 */ /* 0x000fe200078e020b */
[----:B------:R-:W-:Y:S01]  /*afc0*/  R2UR UR34, R22 ;  /* 0x00000000162272ca */ /* 0x000fe200000e0000 */
[----:B------:R-:W-:Y:S01]  /*afd0*/  VIADD R4, R4, 0xffffffff ;  /* 0xffffffff04047836 */ /* 0x000fe20000000000 */
[----:B------:R-:W-:Y:S01]  /*afe0*/  R2UR UR33, R20 ;  /* 0x00000000142172ca */ /* 0x000fe200000e0000 */
[----:B------:R-:W-:Y:S01]  /*aff0*/  IMAD.SHL.U32 R7, R7, 0x1000, RZ ;  /* 0x0000100007077824 */ /* 0x000fe200078e00ff */
[----:B------:R-:W-:Y:S01]  /*b000*/  R2UR UR36, R6 ;  /* 0x00000000062472ca */ /* 0x000fe200000e0000 */
[----:B------:R-:W-:Y:S01]  /*b010*/  UIADD3 UR14, UP0, UR38, 0xf0, URZ ;  /* 0x000000f0260e7890 */ /* 0x000fe2000ff1e03f */
[----:B------:R-:W-:Y:S01]  /*b020*/  R2UR UR35, R21 ;  /* 0x00000000152372ca */ /* 0x000fe200000e0000 */
[--C-:B------:R-:W-:Y:S01]  /*b030*/  IMAD R7, R7, 0x2, R23.reuse ;  /* 0x0000000207077824 */ /* 0x100fe200078e0217 */
[----:B------:R-:W-:Y:S01]  /*b040*/  R2UR UR19, R15 ;  /* 0x000000000f1372ca */ /* 0x000fe200000e0000 */
[----:B------:R-:W-:Y:S01]  /*b050*/  IMAD R23, R14, 0x10000, R23 ;  /* 0x000100000e177824 */ /* 0x000fe200078e0217 */
[----:B------:R-:W-:Y:S01]  /*b060*/  UIADD3 UR40, UP1, UR38, 0x1f0, URZ ;  /* 0x000001f026287890 */ /* 0x000fe2000ff3e03f */
[----:B------:R-:W-:Y:S01]  /*b070*/  ISETP.GT.AND P1, PT, R4, 0x1, PT ;  /* 0x000000010400780c */ /* 0x000fe20003f24270 */
[----:B------:R-:W-:Y:S01]  /*b080*/  UIADD3.X UR15, URZ, UR39, URZ, UP0, !UPT ;  /* 0x000000273f0f7290 */ /* 0x000fe200087fe43f */
[----:B------:R-:W-:Y:S01]  /*b090*/  R2UR UR24, R7 ;  /* 0x00000000071872ca */ /* 0x000fe200000e0000 */
[----:B------:R-:W-:Y:S01]  /*b0a0*/  UIADD3 UR26, UR34, 0x40, URZ ;  /* 0x00000040221a7890 */ /* 0x000fe2000fffe03f */
[----:B------:R-:W-:Y:S01]  /*b0b0*/  R2UR UR8, R23 ;  /* 0x00000000170872ca */ /* 0x000fe200000e0000 */
[----:B------:R-:W-:Y:S01]  /*b0c0*/  UIADD3.X UR41, URZ, UR39, URZ, UP1, !UPT ;  /* 0x000000273f297290 */ /* 0x000fe20008ffe43f */
[----:B------:R-:W-:Y:S01]  /*b0d0*/  VIADD R14, R14, 0x1 ;  /* 0x000000010e0e7836 */ /* 0x000fe20000000000 */
[----:B------:R-:W-:Y:S01]  /*b0e0*/  UMOV UR13, 0x30000 ;  /* 0x00030000000d7882 */ /* 0x000fe20000000000 */
[----:B------:R-:W-:Y:S01]  /*b0f0*/  UMOV UR22, 0x0 ;  /* 0x0000000000167882 */ /* 0x000fe20000000000 */
[----:B------:R-:W-:Y:S01]  /*b100*/  UMOV UR23, 0x10000000 ;  /* 0x1000000000177882 */ /* 0x000fe20000000000 */
[----:B------:R-:W-:Y:S01]  /*b110*/  UMOV UR25, UR33 ;  /* 0x0000002100197c82 */ /* 0x000fe20008000000 */
[----:B------:R-:W-:Y:S01]  /*b120*/  ISETP.NE.AND P0, PT, R14, 0x3, PT ;  /* 0x000000030e00780c */ /* 0x000fe20003f05270 */
[----:B------:R-:W-:Y:S01]  /*b130*/  UMOV UR28, UR36 ;  /* 0x00000024001c7c82 */ /* 0x000fe20008000000 */
[----:B------:R-:W-:Y:S01]  /*b140*/  UMOV UR27, UR35 ;  /* 0x00000023001b7c82 */ /* 0x000fe20008000000 */
[----:B------:R-:W-:Y:S01]  /*b150*/  UMOV UR17, UR33 ;  /* 0x0000002100117c82 */ /* 0x000fe20008000000 */
[----:B------:R-:W-:Y:S01]  /*b160*/  UIADD3 UR32, UR24, 0x100, URZ ;  /* 0x0000010018207890 */ /* 0x000fe2000fffe03f */
[----:B------:R-:W-:Y:S01]  /*b170*/  SEL R20, RZ, 0x1, P0 ;  /* 0x00000001ff147807 */ /* 0x000fe20000000000 */
[----:B------:R-:W-:Y:S01]  /*b180*/  UIADD3 UR24, UR24, 0x4100, URZ ;  /* 0x0000410018187890 */ /* 0x000fe2000fffe03f */
[----:B------:R-:W-:Y:S01]  /*b190*/  VIADD R22, R22, 0x80 ;  /* 0x0000008016167836 */ /* 0x000fe20000000000 */
[----:B------:R-:W-:Y:S01]  /*b1a0*/  UIADD3 UR16, UR8, 0x18100, URZ ;  /* 0x0001810008107890 */ /* 0x000fe2000fffe03f */
[----:B------:R-:W-:Y:S01]  /*b1b0*/  LOP3.LUT R5, R5, R20, RZ, 0x3c, !PT ;  /* 0x0000001405057212 */ /* 0x000fe200078e3cff */
[----:B------:R-:W-:Y:S01]  /*b1c0*/  UIADD3 UR8, UR8, 0x20100, URZ ;  /* 0x0002010008087890 */ /* 0x000fe2000fffe03f */
[----:B------:R-:W-:Y:S01]  /*b1d0*/  SEL R14, R14, RZ, P0 ;  /* 0x000000ff0e0e7207 */ /* 0x000fe20000000000 */
[----:B------:R-:W-:Y:S01]  /*b1e0*/  UMOV UR18, UR34 ;  /* 0x0000002200127c82 */ /* 0x000fe20008000000 */
[----:B------:R-:W-:Y:S01]  /*b1f0*/  UMOV UR20, UR36 ;  /* 0x0000002400147c82 */ /* 0x000fe20008000000 */
[----:B------:R0:W-:Y:S01]  /*b200*/  UTMALDG.3D.MULTICAST [UR32], [UR14], UR13, desc[UR22] ;  /* 0x000016200e0073b4 */ /* 0x0001e2000801180d */
[----:B------:R-:W-:Y:S01]  /*b210*/  UMOV UR9, UR33 ;  /* 0x0000002100097c82 */ /* 0x000fe20008000000 */
[----:B------:R-:W-:Y:S01]  /*b220*/  UMOV UR11, UR19 ;  /* 0x00000013000b7c82 */ /* 0x000fe20008000000 */
[----:B------:R-:W-:Y:S01]  /*b230*/  UMOV UR12, UR36 ;  /* 0x00000024000c7c82 */ /* 0x000fe20008000000 */
[----:B------:R-:W-:Y:S01]  /*b240*/  UMOV UR10, UR26 ;  /* 0x0000001a000a7c82 */ /* 0x000fe20008000000 */
[----:B------:R0:W-:Y:S01]  /*b250*/  UTMALDG.3D.MULTICAST [UR24], [UR14], UR13, desc[UR22] ;  /* 0x000016180e0073b4 */ /* 0x0001e2000801180d */
[----:B------:R0:W-:Y:S01]  /*b260*/  UTMALDG.3D [UR16], [UR40], desc[UR22] ;  /* 0x00001610280075b4 */ /* 0x0001e20008011000 */
[----:B------:R0:W-:Y:S02]  /*b270*/  UTMALDG.3D [UR8], [UR40], desc[UR22] ;  /* 0x00001608280075b4 */ /* 0x0001e40008011000 */
[----:B0-----:R-:W-:Y:S05]  /*b280*/  @P1 BRA `(.L_x_302) ;  /* 0xfffffffc000c1947 */ /* 0x001fea000383ffff */
.L_x_299:
[----:B------:R-:W-:Y:S05]  /*b290*/  BSYNC B1 ;  /* 0x0000000000017941 */ /* 0x000fea0003800000 */
.L_x_298:
[----:B------:R-:W-:Y:S01]  /*b2a0*/  LOP3.LUT P1, RZ, R9, 0xff, RZ, 0xc0, !PT ;  /* 0x000000ff09ff7812 */ /* 0x000fe2000782c0ff */
[C---:B------:R-:W-:Y:S01]  /*b2b0*/  IMAD.IADD R6, R10.reuse, 0x1, R3 ;  /* 0x000000010a067824 */ /* 0x040fe200078e0203 */
[----:B------:R-:W-:Y:S01]  /*b2c0*/  ULDC.64 UR8, c[0x0][0x650] ;  /* 0x0001940000087ab9 */ /* 0x000fe20000000a00 */
[----:B------:R-:W-:Y:S01]  /*b2d0*/  ISETP.GE.U32.AND P2, PT, R10, 0x3, PT ;  /* 0x000000030a00780c */ /* 0x000fe20003f46070 */
[----:B------:R-:W-:Y:S01]  /*b2e0*/  BSSY B1, `(.L_x_303) ;  /* 0x000006b000017945 */ /* 0x000fe20003800000 */
[----:B------:R-:W-:Y:S01]  /*b2f0*/  IMAD.MOV.U32 R20, RZ, RZ, -0x1 ;  /* 0xffffffffff147424 */ /* 0x000fe200078e00ff */
[----:B------:R-:W-:Y:S01]  /*b300*/  ISETP.GT.U32.AND P0, PT, R6, 0x2, PT ;  /* 0x000000020600780c */ /* 0x000fe20003f04070 */
[----:B------:R-:W-:Y:S01]  /*b310*/  IMAD.MOV.U32 R13, RZ, RZ, -0x1 ;  /* 0xffffffffff0d7424 */ /* 0x000fe200078e00ff */
[----:B------:R-:W-:Y:S02]  /*b320*/  PRMT R9, RZ, 0x7610, R9 ;  /* 0x00007610ff097816 */ /* 0x000fe40000000009 */
[----:B------:R-:W-:-:S03]  /*b330*/  ISETP.LT.U32.AND P0, PT, R10, 0x3, P0 ;  /* 0x000000030a00780c */ /* 0x000fc60000701070 */
[----:B------:R-:W0:Y:S01]  /*b340*/  @P1 S2R R11, SR_CgaCtaId ;  /* 0x00000000000b1919 */ /* 0x000e220000008800 */
[----:B------:R-:W-:-:S04]  /*b350*/  @P1 MOV R4, 0x400 ;  /* 0x0000040000041802 */ /* 0x000fc80000000f00 */
[----:B0-----:R-:W-:Y:S01]  /*b360*/  @P1 LEA R3, R11, R4, 0x18 ;  /* 0x000000040b031211 */ /* 0x001fe200078ec0ff */
[----:B------:R-:W-:-:S03]  /*b370*/  IMAD.WIDE.U32 R4, R6, -0x55555555, RZ ;  /* 0xaaaaaaab06047825 */ /* 0x000fc600078e00ff */
[----:B------:R0:W-:Y:S01]  /*b380*/  @P1 SYNCS.ARRIVE.TRANS64.A1T0 RZ, [R3+URZ+0x48], RZ ;  /* 0x000048ff03ff19a7 */ /* 0x0001e2000810003f */
[----:B------:R-:W-:Y:S02]  /*b390*/  IADD3 R16, P1, R16, UR30, RZ ;  /* 0x0000001e10107c10 */ /* 0x000fe4000ff3e0ff */
[----:B------:R-:W-:Y:S02]  /*b3a0*/  SHF.R.U32.HI R5, RZ, 0x1, R5 ;  /* 0x00000001ff057819 */ /* 0x000fe40000011605 */
[----:B------:R-:W-:Y:S02]  /*b3b0*/  IADD3.X R17, R17, UR7, RZ, P1, !PT ;  /* 0x0000000711117c10 */ /* 0x000fe40008ffe4ff */
[----:B------:R-:W-:Y:S02]  /*b3c0*/  PRMT R4, RZ, 0x7610, R4 ;  /* 0x00007610ff047816 */ /* 0x000fe40000000004 */
[----:B0-----:R-:W-:Y:S02]  /*b3d0*/  SEL R3, RZ, 0x1, !P0 ;  /* 0x00000001ff037807 */ /* 0x001fe40004000000 */
[----:B------:R-:W-:-:S02]  /*b3e0*/  ISETP.GE.U32.AND P0, PT, R16, UR8, PT ;  /* 0x0000000810007c0c */ /* 0x000fc4000bf06070 */
[----:B------:R-:W-:Y:S01]  /*b3f0*/  LOP3.LUT R0, R0, R3, RZ, 0x3c, !PT ;  /* 0x0000000300007212 */ /* 0x000fe200078e3cff */
[----:B------:R-:W-:Y:S01]  /*b400*/  IMAD R3, R5, -0x3, R6 ;  /* 0xfffffffd05037824 */ /* 0x000fe200078e0206 */
[----:B------:R-:W-:Y:S01]  /*b410*/  ISETP.GE.U32.AND.EX P0, PT, R17, UR9, PT, P0 ;  /* 0x0000000911007c0c */ /* 0x000fe2000bf06100 */
[----:B------:R-:W-:Y:S01]  /*b420*/  IMAD.MOV.U32 R6, RZ, RZ, -0x1 ;  /* 0xffffffffff067424 */ /* 0x000fe200078e00ff */
[----:B------:R-:W-:-:S11]  /*b430*/  @P2 LOP3.LUT R0, R0, 0x1, R5, 0x78, !PT ;  /* 0x0000000100002812 */ /* 0x000fd600078e7805 */
[----:B------:R-:W-:Y:S05]  /*b440*/  @P0 BRA `(.L_x_304) ;  /* 0x0000000400500947 */ /* 0x000fea0003800000 */
[----:B------:R-:W0:Y:S01]  /*b450*/  S2R R15, SR_CTAID.X ;  /* 0x00000000000f7919 */ /* 0x000e220000002500 */
[----:B------:R-:W-:Y:S01]  /*b460*/  ULDC.64 UR8, c[0x0][0x628] ;  /* 0x00018a0000087ab9 */ /* 0x000fe20000000a00 */
[----:B------:R-:W1:Y:S01]  /*b470*/  LDC R20, c[0x0][0x144] ;  /* 0x00005100ff147b82 */ /* 0x000e620000000800 */
[----:B------:R-:W-:Y:S01]  /*b480*/  ISETP.NE.U32.AND P0, PT, RZ, UR8, PT ;  /* 0x00000008ff007c0c */ /* 0x000fe2000bf05070 */
[----:B------:R-:W2:Y:S01]  /*b490*/  S2R R13, SR_CTAID.Y ;  /* 0x00000000000d7919 */ /* 0x000ea20000002600 */
[----:B------:R-:W-:Y:S01]  /*b4a0*/  ULDC UR11, c[0x0][0x630] ;  /* 0x00018c00000b7ab9 */ /* 0x000fe20000000800 */
[----:B------:R-:W-:Y:S01]  /*b4b0*/  ULDC UR12, c[0x0][0x150] ;  /* 0x00005400000c7ab9 */ /* 0x000fe20000000800 */
[----:B------:R-:W-:Y:S01]  /*b4c0*/  ISETP.NE.AND.EX P0, PT, RZ, UR9, PT, P0 ;  /* 0x00000009ff007c0c */ /* 0x000fe2000bf05300 */
[----:B------:R-:W-:Y:S02]  /*b4d0*/  IMAD.MOV.U32 R4, RZ, RZ, R16 ;  /* 0x000000ffff047224 */ /* 0x000fe400078e0010 */
[----:B------:R-:W-:Y:S01]  /*b4e0*/  IMAD.MOV.U32 R5, RZ, RZ, R17 ;  /* 0x000000ffff057224 */ /* 0x000fe200078e0011 */
[----:B0-----:R-:W-:-:S09]  /*b4f0*/  I2FP.F32.U32 R22, R15 ;  /* 0x0000000f00167245 */ /* 0x001fd20000201000 */
[----:B------:R-:W-:Y:S05]  /*b500*/  @!P0 BRA `(.L_x_305) ;  /* 0x0000000000288947 */ /* 0x000fea0003800000 */
[----:B------:R-:W-:Y:S02]  /*b510*/  ULDC UR10, c[0x0][0x634] ;  /* 0x00018d00000a7ab9 */ /* 0x000fe40000000800 */
[----:B------:R-:W-:-:S05]  /*b520*/  IADD3 R5, P0, R16, UR10, RZ ;  /* 0x0000000a10057c10 */ /* 0x000fca000ff1e0ff */
[----:B------:R-:W-:-:S04]  /*b530*/  IMAD.X R21, RZ, RZ, R17, P0 ;  /* 0x000000ffff157224 */ /* 0x000fc800000e0611 */
[----:B------:R-:W-:-:S04]  /*b540*/  IMAD.WIDE.U32 R6, R21, UR8, RZ ;  /* 0x0000000815067c25 */ /* 0x000fc8000f8e00ff */
[----:B------:R-:W-:-:S04]  /*b550*/  IMAD.WIDE.U32 R6, P0, R5, UR9, R6 ;  /* 0x0000000905067c25 */ /* 0x000fc8000f800006 */
[----:B------:R-:W-:-:S04]  /*b560*/  IMAD.WIDE.U32 R4, R5, UR8, RZ ;  /* 0x0000000805047c25 */ /* 0x000fc8000f8e00ff */
[----:B------:R-:W-:Y:S01]  /*b570*/  IMAD.MOV.U32 R4, RZ, RZ, R7 ;  /* 0x000000ffff047224 */ /* 0x000fe200078e0007 */
[----:B------:R-:W-:Y:S01]  /*b580*/  IADD3 RZ, P1, R5, R6, RZ ;  /* 0x0000000605ff7210 */ /* 0x000fe20007f3e0ff */
[----:B------:R-:W-:-:S04]  /*b590*/  IMAD.X R5, RZ, RZ, RZ, P0 ;  /* 0x000000ffff057224 */ /* 0x000fc800000e06ff */
[----:B------:R-:W-:-:S08]  /*b5a0*/  IMAD.WIDE.U32.X R4, R21, UR9, R4, P1 ;  /* 0x0000000915047c25 */ /* 0x000fd000088e0404 */
.L_x_305:
[----:B------:R-:W-:Y:S01]  /*b5b0*/  FMUL R22, R22, UR12 ;  /* 0x0000000c16167c20 */ /* 0x000fe20008400000 */
[--C-:B------:R-:W-:Y:S01]  /*b5c0*/  SHF.R.U64 R14, R4, UR11, R5.reuse ;  /* 0x0000000b040e7c19 */ /* 0x100fe20008001205 */
[----:B------:R-:W-:Y:S01]  /*b5d0*/  ULDC.64 UR8, c[0x0][0x620] ;  /* 0x0001880000087ab9 */ /* 0x000fe20000000a00 */
[----:B------:R-:W-:Y:S01]  /*b5e0*/  SHF.R.U32.HI R4, RZ, UR11, R5 ;  /* 0x0000000bff047c19 */ /* 0x000fe20008011605 */
[----:B------:R-:W-:Y:S01]  /*b5f0*/  ULDC.64 UR10, c[0x0][0x640] ;  /* 0x00019000000a7ab9 */ /* 0x000fe20000000a00 */
[----:B------:R-:W-:Y:S01]  /*b600*/  IADD3 R5, P0, RZ, -R14, RZ ;  /* 0x8000000eff057210 */ /* 0x000fe20007f1e0ff */
[----:B------:R-:W0:Y:S04]  /*b610*/  F2I.U32.TRUNC.NTZ R22, R22 ;  /* 0x0000001600167305 */ /* 0x000e28000020f000 */
[----:B------:R-:W-:Y:S01]  /*b620*/  IMAD.X R4, RZ, RZ, ~R4, P0 ;  /* 0x000000ffff047224 */ /* 0x000fe200000e0e04 */
[----:B------:R-:W-:-:S03]  /*b630*/  ISETP.NE.U32.AND P0, PT, RZ, UR10, PT ;  /* 0x0000000aff007c0c */ /* 0x000fc6000bf05070 */
[----:B------:R-:W-:Y:S01]  /*b640*/  IMAD R4, R4, UR8, RZ ;  /* 0x0000000804047c24 */ /* 0x000fe2000f8e02ff */
[----:B------:R-:W-:-:S03]  /*b650*/  ISETP.NE.AND.EX P0, PT, RZ, UR11, PT, P0 ;  /* 0x0000000bff007c0c */ /* 0x000fc6000bf05300 */
[C---:B------:R-:W-:Y:S01]  /*b660*/  IMAD R7, R5.reuse, UR9, R4 ;  /* 0x0000000905077c24 */ /* 0x040fe2000f8e0204 */
[----:B------:R-:W-:Y:S01]  /*b670*/  ULDC UR9, c[0x0][0x154] ;  /* 0x0000550000097ab9 */ /* 0x000fe20000000800 */
[----:B------:R-:W-:Y:S01]  /*b680*/  IMAD.WIDE.U32 R4, R5, UR8, R16 ;  /* 0x0000000805047c25 */ /* 0x000fe2000f8e0010 */
[----:B------:R-:W-:-:S03]  /*b690*/  ULDC UR8, c[0x0][0x618] ;  /* 0x0001860000087ab9 */ /* 0x000fc60000000800 */
[----:B0-----:R-:W-:Y:S02]  /*b6a0*/  IMAD.MOV R6, RZ, RZ, -R22 ;  /* 0x000000ffff067224 */ /* 0x001fe400078e0a16 */
[----:B------:R-:W-:Y:S02]  /*b6b0*/  IMAD.IADD R5, R5, 0x1, R7 ;  /* 0x0000000105057824 */ /* 0x000fe400078e0207 */
[----:B-1----:R-:W-:Y:S01]  /*b6c0*/  IMAD R15, R20, R6, R15 ;  /* 0x00000006140f7224 */ /* 0x002fe200078e020f */
[----:B--2---:R-:W-:Y:S01]  /*b6d0*/  I2FP.F32.U32 R6, R13 ;  /* 0x0000000d00067245 */ /* 0x004fe20000201000 */
[----:B------:R-:W0:Y:S01]  /*b6e0*/  LDC R20, c[0x0][0x148] ;  /* 0x00005200ff147b82 */ /* 0x000e220000000800 */
[--C-:B------:R-:W-:Y:S02]  /*b6f0*/  SHF.R.U64 R21, R4, UR8, R5.reuse ;  /* 0x0000000804157c19 */ /* 0x100fe40008001205 */
[----:B------:R-:W-:Y:S01]  /*b700*/  SHF.R.U32.HI R4, RZ, UR8, R5 ;  /* 0x00000008ff047c19 */ /* 0x000fe20008011605 */
[----:B------:R-:W-:Y:S01]  /*b710*/  FMUL R6, R6, UR9 ;  /* 0x0000000906067c20 */ /* 0x000fe20008400000 */
[----:B------:R-:W-:-:S02]  /*b720*/  ULDC UR8, c[0x0][0x608] ;  /* 0x0001820000087ab9 */ /* 0x000fc40000000800 */
[--C-:B------:R-:W-:Y:S01]  /*b730*/  SHF.R.U64 R23, R21, UR8, R4.reuse ;  /* 0x0000000815177c19 */ /* 0x100fe20008001204 */
[----:B------:R1:W2:Y:S01]  /*b740*/  F2I.U32.TRUNC.NTZ R24, R6 ;  /* 0x0000000600187305 */ /* 0x0002a2000020f000 */
[----:B------:R-:W-:Y:S01]  /*b750*/  SHF.R.U32.HI R4, RZ, UR8, R4 ;  /* 0x00000008ff047c19 */ /* 0x000fe20008011604 */
[----:B------:R-:W-:-:S03]  /*b760*/  ULDC UR8, c[0x0][0x658] ;  /* 0x0001960000087ab9 */ /* 0x000fc60000000800 */
[--C-:B------:R-:W-:Y:S02]  /*b770*/  SHF.R.U64 R22, R23, UR8, R4.reuse ;  /* 0x0000000817167c19 */ /* 0x100fe40008001204 */
[----:B------:R-:W-:-:S03]  /*b780*/  SHF.R.U32.HI R25, RZ, UR8, R4 ;  /* 0x00000008ff197c19 */ /* 0x000fc60008011604 */
[----:B------:R-:W-:Y:S02]  /*b790*/  IMAD.MOV.U32 R4, RZ, RZ, R22 ;  /* 0x000000ffff047224 */ /* 0x000fe400078e0016 */
[----:B------:R-:W-:Y:S01]  /*b7a0*/  IMAD.MOV.U32 R5, RZ, RZ, R25 ;  /* 0x000000ffff057224 */ /* 0x000fe200078e0019 */
[----:B-1----:R-:W-:Y:S06]  /*b7b0*/  @!P0 BRA `(.L_x_306) ;  /* 0x0000000000288947 */ /* 0x002fec0003800000 */
        /* <DEDUP_REMOVED lines=10> */
.L_x_306:
[----:B------:R-:W-:Y:S01]  /*b860*/  ISETP.NE.AND P0, PT, R2, 0x1, PT ;  /* 0x000000010200780c */ /* 0x000fe20003f05270 */
[----:B------:R-:W-:Y:S01]  /*b870*/  ULDC UR8, c[0x0][0x648] ;  /* 0x0001920000087ab9 */ /* 0x000fe20000000800 */
[----:B------:R-:W-:Y:S01]  /*b880*/  LOP3.LUT R23, R23, UR6, RZ, 0xc0, !PT ;  /* 0x0000000617177c12 */ /* 0x000fe2000f8ec0ff */
[----:B--2---:R-:W-:Y:S01]  /*b890*/  IMAD.MOV R24, RZ, RZ, -R24 ;  /* 0x000000ffff187224 */ /* 0x004fe200078e0a18 */
[----:B------:R-:W-:Y:S01]  /*b8a0*/  SHF.R.U64 R4, R4, UR8, R5 ;  /* 0x0000000804047c19 */ /* 0x000fe20008001205 */
[----:B------:R-:W-:Y:S01]  /*b8b0*/  ULDC UR8, c[0x0][0x638] ;  /* 0x00018e0000087ab9 */ /* 0x000fe20000000800 */
[----:B------:R-:W-:Y:S01]  /*b8c0*/  LOP3.LUT R21, R21, UR4, RZ, 0xc0, !PT ;  /* 0x0000000415157c12 */ /* 0x000fe2000f8ec0ff */
[----:B------:R-:W-:Y:S01]  /*b8d0*/  ULDC UR9, c[0x0][0x610] ;  /* 0x0001840000097ab9 */ /* 0x000fe20000000800 */
[----:B------:R-:W-:Y:S02]  /*b8e0*/  IMAD.MOV.U32 R6, RZ, RZ, R14 ;  /* 0x000000ffff067224 */ /* 0x000fe400078e000e */
[----:B------:R-:W-:-:S02]  /*b8f0*/  IMAD.MOV R5, RZ, RZ, -R4 ;  /* 0x000000ffff057224 */ /* 0x000fc400078e0a04 */
[----:B------:R-:W-:Y:S02]  /*b900*/  IMAD R4, R4, UR5, R23 ;  /* 0x0000000504047c24 */ /* 0x000fe4000f8e0217 */
[----:B0-----:R-:W-:Y:S02]  /*b910*/  @P0 IMAD R15, R20, R24, R13 ;  /* 0x00000018140f0224 */ /* 0x001fe400078e020d */
[----:B------:R-:W-:Y:S01]  /*b920*/  IMAD R22, R5, UR8, R22 ;  /* 0x0000000805167c24 */ /* 0x000fe2000f8e0216 */
[----:B------:R-:W-:Y:S01]  /*b930*/  ULDC UR8, c[0x0][0x600] ;  /* 0x0001800000087ab9 */ /* 0x000fe20000000800 */
[----:B------:R-:W-:Y:S02]  /*b940*/  IMAD R15, R4, UR9, R15 ;  /* 0x00000009040f7c24 */ /* 0x000fe4000f8e020f */
[----:B------:R-:W-:Y:S02]  /*b950*/  IMAD R22, R22, UR8, R21 ;  /* 0x0000000816167c24 */ /* 0x000fe4000f8e0215 */
[----:B------:R-:W-:-:S03]  /*b960*/  IMAD.MOV.U32 R4, RZ, RZ, 0x1 ;  /* 0x00000001ff047424 */ /* 0x000fc600078e00ff */
[----:B------:R-:W-:Y:S02]  /*b970*/  SEL R13, R22, R15, !P0 ;  /* 0x0000000f160d7207 */ /* 0x000fe40004000000 */
[----:B------:R-:W-:-:S07]  /*b980*/  SEL R20, R15, R22, !P0 ;  /* 0x000000160f147207 */ /* 0x000fce0004000000 */
.L_x_304:
[----:B------:R-:W-:Y:S05]  /*b990*/  BSYNC B1 ;  /* 0x0000000000017941 */ /* 0x000fea0003800000 */
.L_x_303:
[----:B------:R-:W-:-:S13]  /*b9a0*/  LOP3.LUT P0, RZ, R4, 0xff, RZ, 0xc0, !PT ;  /* 0x000000ff04ff7812 */ /* 0x000fda000780c0ff */
[----:B------:R-:W-:Y:S05]  /*b9b0*/  @P0 BRA `(.L_x_307) ;  /* 0xfffffff400080947 */ /* 0x000fea000383ffff */
[----:B------:R-:W-:Y:S05]  /*b9c0*/  BSYNC B0 ;  /* 0x0000000000007941 */ /* 0x000fea0003800000 */
.L_x_296:
[----:B------:R-:W-:-:S03]  /*b9d0*/  UMOV UR8, 0xffffffff ;  /* 0xffffffff00087882 */ /* 0x000fc60000000000 */
[----:B------:R-:W-:Y:S05]  /*b9e0*/  BRA.DIV UR8, `(.L_x_308) ;  /* 0x0000000208f07947 */ /* 0x000fea000b800000 */
[----:B------:R-:W-:-:S13]  /*b9f0*/  ELECT P6, URZ, PT ;  /* 0x00000000003f782f */ /* 0x000fda00038c0000 */
.L_x_321:
[----:B------:R-:W-:Y:S04]  /*ba00*/  BSSY B0, `(.L_x_309) ;  /* 0x0000022000007945 */ /* 0x000fe80003800000 */
[----:B------:R-:W-:Y:S05]  /*ba10*/  @!P6 BRA `(.L_x_310) ;  /* 0x000000000080e947 */ /* 0x000fea0003800000 */
[----:B------:R-:W-:-:S04]  /*ba20*/  LOP3.LUT R19, R19, 0x2, RZ, 0xfc, !PT ;  /* 0x0000000213137812 */ /* 0x000fc800078efcff */
[----:B------:R-:W-:-:S13]  /*ba30*/  ISETP.NE.AND P0, PT, R19, 0x3, PT ;  /* 0x000000031300780c */ /* 0x000fda0003f05270 */
[----:B------:R-:W-:Y:S05]  /*ba40*/  @!P0 BRA `(.L_x_311) ;  /* 0x0000000000048947 */ /* 0x000fea0003800000 */
[----:B------:R-:W-:Y:S01]  /*ba50*/  BPT.TRAP 0x1 ;  /* 0x000000040000795c */ /* 0x000fe20000300000 */
.L_x_311:
[----:B------:R-:W0:Y:S01]  /*ba60*/  S2R R5, SR_CgaCtaId ;  /* 0x0000000000057919 */ /* 0x000e220000008800 */
[----:B------:R-:W-:Y:S02]  /*ba70*/  MOV R2, 0x400 ;  /* 0x0000040000027802 */ /* 0x000fe40000000f00 */
[----:B------:R-:W-:Y:S02]  /*ba80*/  SHF.L.U32 R4, R0, 0x1f, RZ ;  /* 0x0000001f00047819 */ /* 0x000fe400000006ff */
[----:B0-----:R-:W-:-:S05]  /*ba90*/  LEA R2, R5, R2, 0x18 ;  /* 0x0000000205027211 */ /* 0x001fca00078ec0ff */
[----:B------:R-:W-:-:S04]  /*baa0*/  VIADD R2, R2, 0x18 ;  /* 0x0000001802027836 */ /* 0x000fc80000000000 */
[C---:B------:R-:W-:Y:S02]  /*bab0*/  IMAD R7, R3.reuse, 0x8, R2 ;  /* 0x0000000803077824 */ /* 0x040fe400078e0202 */
[----:B------:R-:W-:Y:S02]  /*bac0*/  VIADD R3, R3, 0x1 ;  /* 0x0000000103037836 */ /* 0x000fe40000000000 */
[----:B------:R-:W0:Y:S03]  /*bad0*/  SYNCS.PHASECHK.TRANS64.TRYWAIT P0, [R7+URZ], R4 ;  /* 0x00000004070075a7 */ /* 0x000e26000800017f */
[----:B------:R-:W-:-:S04]  /*bae0*/  ISETP.NE.AND P1, PT, R3, 0x3, PT ;  /* 0x000000030300780c */ /* 0x000fc80003f25270 */
[----:B------:R-:W-:Y:S02]  /*baf0*/  SEL R5, RZ, 0x1, P1 ;  /* 0x00000001ff057807 */ /* 0x000fe40000800000 */
[----:B------:R-:W-:Y:S02]  /*bb00*/  SEL R3, R3, RZ, P1 ;  /* 0x000000ff03037207 */ /* 0x000fe40000800000 */
[----:B------:R-:W-:-:S03]  /*bb10*/  LOP3.LUT R9, R0, R5, RZ, 0x3c, !PT ;  /* 0x0000000500097212 */ /* 0x000fc600078e3cff */
[----:B------:R-:W-:Y:S01]  /*bb20*/  IMAD R6, R3, 0x8, R2 ;  /* 0x0000000803067824 */ /* 0x000fe200078e0202 */
[----:B------:R-:W-:Y:S01]  /*bb30*/  SHF.L.U32 R5, R9, 0x1f, RZ ;  /* 0x0000001f09057819 */ /* 0x000fe200000006ff */
[----:B0-----:R-:W-:Y:S06]  /*bb40*/  @!P0 BRA `(.L_x_312) ;  /* 0x0000000000b88947 */ /* 0x001fec0003800000 */
.L_x_322:
[----:B------:R-:W1:Y:S01]  /*bb50*/  SYNCS.PHASECHK.TRANS64.TRYWAIT P0, [R6+URZ], R5 ;  /* 0x00000005060075a7 */ /* 0x000e62000800017f */
[----:B------:R-:W-:-:S05]  /*bb60*/  VIADD R0, R3, 0x1 ;  /* 0x0000000103007836 */ /* 0x000fca0000000000 */
[----:B------:R-:W-:-:S04]  /*bb70*/  ISETP.NE.AND P1, PT, R0, 0x3, PT ;  /* 0x000000030000780c */ /* 0x000fc80003f25270 */
[----:B0-----:R-:W-:Y:S02]  /*bb80*/  SEL R4, RZ, 0x1, P1 ;  /* 0x00000001ff047807 */ /* 0x001fe40000800000 */
[----:B------:R-:W-:Y:S02]  /*bb90*/  SEL R3, R0, RZ, P1 ;  /* 0x000000ff00037207 */ /* 0x000fe40000800000 */
[----:B------:R-:W-:Y:S01]  /*bba0*/  LOP3.LUT R0, R9, R4, RZ, 0x3c, !PT ;  /* 0x0000000409007212 */ /* 0x000fe200078e3cff */
[----:B-1----:R-:W-:Y:S06]  /*bbb0*/  @!P0 BRA `(.L_x_313) ;  /* 0x0000000000b08947 */ /* 0x002fec0003800000 */
.L_x_323:
[----:B------:R-:W-:Y:S01]  /*bbc0*/  IMAD R3, R3, 0x8, R2 ;  /* 0x0000000803037824 */ /* 0x000fe200078e0202 */
[----:B------:R-:W-:-:S07]  /*bbd0*/  SHF.L.U32 R0, R0, 0x1f, RZ ;  /* 0x0000001f00007819 */ /* 0x000fce00000006ff */
.L_x_314:
[----:B-1----:R1:W2:Y:S02]  /*bbe0*/  SYNCS.PHASECHK.TRANS64.TRYWAIT P0, [R3+URZ], R0 ;  /* 0x00000000030075a7 */ /* 0x0022a4000800017f */
[----:B--2---:R-:W-:Y:S05]  /*bbf0*/  @!P0 NANOSLEEP.SYNCS 0x989680 ;  /* 0x009896800000895d */ /* 0x004fea0003900000 */
[----:B------:R-:W2:Y:S02]  /*bc00*/  @!P0 SYNCS.PHASECHK.TRANS64 P0, [R3+URZ], R0 ;  /* 0x00000000030085a7 */ /* 0x000ea4000800007f */
[----:B--2---:R-:W-:Y:S05]  /*bc10*/  @!P0 BRA `(.L_x_314) ;  /* 0xfffffffc00f08947 */ /* 0x004fea000383ffff */
.L_x_310:
[----:B------:R-:W-:Y:S05]  /*bc20*/  BSYNC B0 ;  /* 0x0000000000007941 */ /* 0x000fea0003800000 */
.L_x_309:
[----:B------:R-:W-:Y:S05]  /*bc30*/  EXIT ;  /* 0x000000000000794d */ /* 0x000fea0003800000 */
.L_x_21:
[----:B---3--:R3:W4:Y:S02]  /*bc40*/  SYNCS.PHASECHK.TRANS64.TRYWAIT P1, [R3+URZ], R0 ;  /* 0x00000000030075a7 */ /* 0x008724000802017f */
[----:B----4-:R-:W-:Y:S05]  /*bc50*/  @!P1 NANOSLEEP.SYNCS 0x989680 ;  /* 0x009896800000995d */ /* 0x010fea0003900000 */
[----:B------:R-:W4:Y:S02]  /*bc60*/  @!P1 SYNCS.PHASECHK.TRANS64 P1, [R3+URZ], R0 ;  /* 0x00000000030095a7 */ /* 0x000f24000802007f */
[----:B----4-:R-:W-:Y:S05]  /*bc70*/  @!P1 BRA `(.L_x_21) ;  /* 0xfffffffc00f09947 */ /* 0x010fea000383ffff */
[----:B------:R-:W-:Y:S05]  /*bc80*/  BRA `(.L_x_20) ;  /* 0xffffff5800007947 */ /* 0x000fea000383ffff */
.L_x_26:
[----:B-1----:R1:W2:Y:S02]  /*bc90*/  SYNCS.PHASECHK.TRANS64.TRYWAIT P1, [R5+URZ], R4 ;  /* 0x00000004050075a7 */ /* 0x0022a4000802017f */
[----:B--2---:R-:W-:Y:S05]  /*bca0*/  @!P1 NANOSLEEP.SYNCS 0x989680 ;  /* 0x009896800000995d */ /* 0x004fea0003900000 */
[----:B------:R-:W2:Y:S02]  /*bcb0*/  @!P1 SYNCS.PHASECHK.TRANS64 P1, [R5+URZ], R4 ;  /* 0x00000004050095a7 */ /* 0x000ea4000802007f */
[----:B--2---:R-:W-:Y:S05]  /*bcc0*/  @!P1 BRA `(.L_x_26) ;  /* 0xfffffffc00f09947 */ /* 0x004fea000383ffff */
[----:B------:R-:W-:Y:S05]  /*bcd0*/  BRA `(.L_x_25) ;  /* 0xffffff5c007c7947 */ /* 0x000fea000383ffff */
.L_x_297:
[----:B------:R-:W-:Y:S01]  /*bce0*/  BSSY B1, `(.L_x_315) ;  /* 0x0000006000017945 */ /* 0x000fe20003800000 */
[----:B------:R-:W-:-:S07]  /*bcf0*/  IMAD.MOV.U32 R15, RZ, RZ, -0x1 ;  /* 0xffffffffff0f7424 */ /* 0x000fce00078e00ff */
[----:B------:R-:W-:Y:S05]  /*bd00*/  WARPSYNC.COLLECTIVE R15, `(.L_x_316) ;  /* 0x000000000f0c7348 */ /* 0x000fea0003c00000 */
[----:B------:R-:W-:Y:S02]  /*bd10*/  ELECT P6, UR62, PT ;  /* 0x00000000003e782f */ /* 0x000fe400038c0000 */
[----:B------:R-:W-:Y:S01]  /*bd20*/  MOV R14, UR62 ;  /* 0x0000003e000e7c02 */ /* 0x000fe20008000f00 */
[----:B------:R-:W-:Y:S10]  /*bd30*/  ENDCOLLECTIVE ;  /* 0x000000000000791b */ /* 0x000ff40003800000 */
.L_x_316:
[----:B------:R-:W-:Y:S05]  /*bd40*/  BSYNC B1 ;  /* 0x0000000000017941 */ /* 0x000fea0003800000 */
.L_x_315:
[----:B------:R-:W-:Y:S05]  /*bd50*/  BRA `(.L_x_317) ;  /* 0xfffffff0002c7947 */ /* 0x000fea000383ffff */
.L_x_300:
[----:B0-----:R0:W1:Y:S02]  /*bd60*/  SYNCS.PHASECHK.TRANS64.TRYWAIT P0, [R20+URZ+0x18], R7 ;  /* 0x00001807140075a7 */ /* 0x001064000800017f */
[----:B-1----:R-:W-:Y:S05]  /*bd70*/  @!P0 NANOSLEEP.SYNCS 0x989680 ;  /* 0x009896800000895d */ /* 0x002fea0003900000 */
[----:B------:R-:W1:Y:S02]  /*bd80*/  @!P0 SYNCS.PHASECHK.TRANS64 P0, [R20+URZ+0x18], R7 ;  /* 0x00001807140085a7 */ /* 0x000e64000800007f */
[----:B-1----:R-:W-:Y:S05]  /*bd90*/  @!P0 BRA `(.L_x_300) ;  /* 0xfffffffc00f08947 */ /* 0x002fea000383ffff */
[----:B------:R-:W-:Y:S05]  /*bda0*/  BRA `(.L_x_318) ;  /* 0xfffffff0006c7947 */ /* 0x000fea000383ffff */
.L_x_308:
[----:B------:R-:W-:Y:S01]  /*bdb0*/  BSSY B0, `(.L_x_319) ;  /* 0x0000006000007945 */ /* 0x000fe20003800000 */
[----:B------:R-:W-:-:S07]  /*bdc0*/  IMAD.MOV.U32 R15, RZ, RZ, -0x1 ;  /* 0xffffffffff0f7424 */ /* 0x000fce00078e00ff */
[----:B------:R-:W-:Y:S05]  /*bdd0*/  WARPSYNC.COLLECTIVE R15, `(.L_x_320) ;  /* 0x000000000f0c7348 */ /* 0x000fea0003c00000 */
[----:B------:R-:W-:Y:S02]  /*bde0*/  ELECT P6, UR62, PT ;  /* 0x00000000003e782f */ /* 0x000fe400038c0000 */
[----:B------:R-:W-:Y:S01]  /*bdf0*/  MOV R14, UR62 ;  /* 0x0000003e000e7c02 */ /* 0x000fe20008000f00 */
[----:B------:R-:W-:Y:S10]  /*be00*/  ENDCOLLECTIVE ;  /* 0x000000000000791b */ /* 0x000ff40003800000 */
.L_x_320:
[----:B------:R-:W-:Y:S05]  /*be10*/  BSYNC B0 ;  /* 0x0000000000007941 */ /* 0x000fea0003800000 */
.L_x_319:
[----:B------:R-:W-:Y:S05]  /*be20*/  BRA `(.L_x_321) ;  /* 0xfffffff800f47947 */ /* 0x000fea000383ffff */
.L_x_312:
[----:B0-----:R0:W1:Y:S02]  /*be30*/  SYNCS.PHASECHK.TRANS64.TRYWAIT P0, [R7+URZ], R4 ;  /* 0x00000004070075a7 */ /* 0x001064000800017f */
[----:B-1----:R-:W-:Y:S05]  /*be40*/  @!P0 NANOSLEEP.SYNCS 0x989680 ;  /* 0x009896800000895d */ /* 0x002fea0003900000 */
[----:B------:R-:W1:Y:S02]  /*be50*/  @!P0 SYNCS.PHASECHK.TRANS64 P0, [R7+URZ], R4 ;  /* 0x00000004070085a7 */ /* 0x000e64000800007f */
[----:B-1----:R-:W-:Y:S05]  /*be60*/  @!P0 BRA `(.L_x_312) ;  /* 0xfffffffc00f08947 */ /* 0x002fea000383ffff */
[----:B------:R-:W-:Y:S05]  /*be70*/  BRA `(.L_x_322) ;  /* 0xfffffffc00347947 */ /* 0x000fea000383ffff */
.L_x_313:
[----:B0-----:R0:W1:Y:S02]  /*be80*/  SYNCS.PHASECHK.TRANS64.TRYWAIT P0, [R6+URZ], R5 ;  /* 0x00000005060075a7 */ /* 0x001064000800017f */
[----:B-1----:R-:W-:Y:S05]  /*be90*/  @!P0 NANOSLEEP.SYNCS 0x989680 ;  /* 0x009896800000895d */ /* 0x002fea0003900000 */
[----:B------:R-:W1:Y:S02]  /*bea0*/  @!P0 SYNCS.PHASECHK.TRANS64 P0, [R6+URZ], R5 ;  /* 0x00000005060085a7 */ /* 0x000e64000800007f */
[----:B-1----:R-:W-:Y:S05]  /*beb0*/  @!P0 BRA `(.L_x_313) ;  /* 0xfffffffc00f08947 */ /* 0x002fea000383ffff */
[----:B------:R-:W-:Y:S05]  /*bec0*/  BRA `(.L_x_323) ;  /* 0xfffffffc003c7947 */ /* 0x000fea000383ffff */
.L_x_324:
[----:B------:R-:W-:-:S00]  /*bed0*/  BRA `(.L_x_324) ;  /* 0xfffffffc00fc7947 */ /* 0x000fc0000383ffff */
[----:B------:R-:W-:-:S00]  /*bee0*/  NOP ;  /* 0x0000000000007918 */ /* 0x000fc00000000000 */
        /* <DEDUP_REMOVED lines=9> */
.L_x_325:


//--------------------- .nv.global.init           --------------------------
	.section	.nv.global.init,"aw",@progbits
.nv.global.init:
	.type		$str$22,@object
	.size		$str$22,($str$23 - $str$22)
$str$22:
        /*0000*/ 	.byte	0x6b, 0x5f, 0x74, 0x69, 0x6c, 0x65, 0x5f, 0x63, 0x6f, 0x75, 0x6e, 0x74, 0x20, 0x3e, 0x3d, 0x20
        /*0010*/ 	.byte	0x31, 0x00
	.type		$str$23,@object
	.size		$str$23,(__unnamed_1 - $str$23)
$str$23:
        /*0012*/ 	.byte	0x2f, 0x74, 0x6d, 0x70, 0x2f, 0x63, 0x75, 0x74, 0x6c, 0x61, 0x73, 0x73, 0x5f, 0x73, 0x77, 0x65
        /*0022*/ 	.byte	0x65, 0x70, 0x5f, 0x73, 0x72, 0x63, 0x2f, 0x69, 0x6e, 0x63, 0x6c, 0x75, 0x64, 0x65, 0x2f, 0x63
        /*0032*/ 	.byte	0x75, 0x74, 0x6c, 0x61, 0x73, 0x73, 0x2f, 0x67, 0x65, 0x6d, 0x6d, 0x2f, 0x63, 0x6f, 0x6c, 0x6c
        /*0042*/ 	.byte	0x65, 0x63, 0x74, 0x69, 0x76, 0x65, 0x2f, 0x73, 0x6d, 0x39, 0x30, 0x5f, 0x6d, 0x6d, 0x61, 0x5f
        /*0052*/ 	.byte	0x74, 0x6d, 0x61, 0x5f, 0x67, 0x6d, 0x6d, 0x61, 0x5f, 0x73, 0x73, 0x5f, 0x77, 0x61, 0x72, 0x70
        /*0062*/ 	.byte	0x73, 0x70, 0x65, 0x63, 0x69, 0x61, 0x6c, 0x69, 0x7a, 0x65, 0x64, 0x2e, 0x68, 0x70, 0x70, 0x00
	.type		__unnamed_1,@object
	.size		__unnamed_1,(.L_0 - __unnamed_1)
__unnamed_1:
        /*0072*/ 	.byte	0x76, 0x6f, 0x69, 0x64, 0x20, 0x63, 0x75, 0x74, 0x6c, 0x61, 0x73, 0x73, 0x3a, 0x3a, 0x67, 0x65
        /* <DEDUP_REMOVED lines=180> */
        /*0bc2*/ 	.byte	0x6e, 0x74, 0x69, 0x74, 0x79, 0x5d, 0x00
.L_0:


//--------------------- .nv.shared._ZN7cutlass13device_kernelINS_4gemm6kernel13GemmUniversalIN4cute5tupleIJiiiiEEENS1_10collective13CollectiveMmaINS1_34MainloopSm90TmaGmmaWarpSpecializedILi3ENS5_IJNS4_1CILi1EEENSA_ILi2EEESB_EEENS1_35KernelTmaWarpSpecializedCooperativeEEENS5_IJNSA_ILi128EEENSA_ILi256EEESG_EEENS_6half_tENS5_IJlSB_lEEESJ_SK_NS4_8TiledMMAINS4_8MMA_AtomIJNS4_4SM904GMMA26MMA_64x256x16_F32F16F16_SSILNSO_5MajorE0ELSQ_0ELNSO_7ScaleInE1ELSR_1EEEEEENS4_6LayoutINS5_IJSC_SB_SB_EEENS5_IJSB_NSA_ILi0EEESW_EEEEENS5_IJNS4_10UnderscoreESZ_SZ_EEEEENS4_23SM90_TMA_LOAD_MULTICASTENS4_14ComposedLayoutINS4_7SwizzleILi3ELi4ELi3EEENS4_18smem_ptr_flag_bitsILi16EEENSU_INS5_IJNSA_ILi8EEENSA_ILi64EEEEEENS5_IJS19_SB_EEEEEEEvNS4_8identityENS4_13SM90_TMA_LOADES1D_vS1E_EENS_8epilogue10collective6detail29Sm90TmaWarpSpecializedAdapterINS1I_15DefaultEpilogueISJ_SK_SK_NS1H_6thread17LinearCombinationISJ_Li1EffLNS1M_9ScaleType4KindE0ELNS_15FloatRoundStyleE2ESJ_EENS1_15EpilogueDefaultEEEEEvvEEEEvNT_6ParamsE --------------------------
	.section	.nv.shared._ZN7cutlass13device_kernelINS_4gemm6kernel13GemmUniversalIN4cute5tupleIJiiiiEEENS1_10collective13CollectiveMmaINS1_34MainloopSm90TmaGmmaWarpSpecializedILi3ENS5_IJNS4_1CILi1EEENSA_ILi2EEESB_EEENS1_35KernelTmaWarpSpecializedCooperativeEEENS5_IJNSA_ILi128EEENSA_ILi256EEESG_EEENS_6half_tENS5_IJlSB_lEEESJ_SK_NS4_8TiledMMAINS4_8MMA_AtomIJNS4_4SM904GMMA26MMA_64x256x16_F32F16F16_SSILNSO_5MajorE0ELSQ_0ELNSO_7ScaleInE1ELSR_1EEEEEENS4_6LayoutINS5_IJSC_SB_SB_EEENS5_IJSB_NSA_ILi0EEESW_EEEEENS5_IJNS4_10UnderscoreESZ_SZ_EEEEENS4_23SM90_TMA_LOAD_MULTICASTENS4_14ComposedLayoutINS4_7SwizzleILi3ELi4ELi3EEENS4_18smem_ptr_flag_bitsILi16EEENSU_INS5_IJNSA_ILi8EEENSA_ILi64EEEEEENS5_IJS19_SB_EEEEEEEvNS4_8identityENS4_13SM90_TMA_LOADES1D_vS1E_EENS_8epilogue10collective6detail29Sm90TmaWarpSpecializedAdapterINS1I_15DefaultEpilogueISJ_SK_SK_NS1H_6thread17LinearCombinationISJ_Li1EffLNS1M_9ScaleType4KindE0ELNS_15FloatRoundStyleE2ESJ_EENS1_15EpilogueDefaultEEEEEvvEEEEvNT_6ParamsE,"aw",@nobits
	.sectionflags	@""
	.align	16
	.zero		1024


//--------------------- .nv.shared.reserved.0     --------------------------
	.section	.nv.shared.reserved.0,"aw",@nobits
	.weak		__nv_reservedSMEM_offset_0_alias
	.size		__nv_reservedSMEM_offset_0_alias, 0, 0
	.other		__nv_reservedSMEM_offset_0_alias,@"STO_CUDA_RESERVED_SHARED STV_DEFAULT"
__nv_reservedSMEM_offset_0_alias:
	.zero		0


//--------------------- .nv.global                --------------------------
	.section	.nv.global,"aw",@nobits
.nv.global:
	.type		_ZN39_INTERNAL_0723b3f7_4_k_cu_7775503d_29024cute1_E,@object
	.size		_ZN39_INTERNAL_0723b3f7_4_k_cu_7775503d_29024cute1_E,(_ZN39_INTERNAL_0723b3f7_4_k_cu_7775503d_29024cuda3std3__45__cpo6cbeginE - _ZN39_INTERNAL_0723b3f7_4_k_cu_7775503d_29024cute1_E)
_ZN39_INTERNAL_0723b3f7_4_k_cu_7775503d_29024cute1_E:
	.zero		1
	.type		_ZN39_INTERNAL_0723b3f7_4_k_cu_7775503d_29024cuda3std3__45__cpo6cbeginE,@object
	.size		_ZN39_INTERNAL_0723b3f7_4_k_cu_7775503d_29024cuda3std3__45__cpo6cbeginE,(_ZN39_INTERNAL_0723b3f7_4_k_cu_7775503d_29024cuda3std3__48in_placeE - _ZN39_INTERNAL_0723b3f7_4_k_cu_7775503d_29024cuda3std3__45__cpo6cbeginE)
_ZN39_INTERNAL_0723b3f7_4_k_cu_7775503d_29024cuda3std3__45__cpo6cbeginE:
	.zero		1
	.type		_ZN39_INTERNAL_0723b3f7_4_k_cu_7775503d_29024cuda3std3__48in_placeE,@object
	.size		_ZN39_INTERNAL_0723b3f7_4_k_cu_7775503d_29024cuda3std3__48in_placeE,(_ZN39_INTERNAL_0723b3f7_4_k_cu_7775503d_29024cuda3std6ranges3__45__cpo9iter_moveE - _ZN39_INTERNAL_0723b3f7_4_k_cu_7775503d_29024cuda3std3__48in_placeE)
_ZN39_INTERNAL_0723b3f7_4_k_cu_7775503d_29024cuda3std3__48in_placeE:
	.zero		1
	.type		_ZN39_INTERNAL_0723b3f7_4_k_cu_7775503d_29024cuda3std6ranges3__45__cpo9iter_moveE,@object
	.size		_ZN39_INTERNAL_0723b3f7_4_k_cu_7775503d_29024cuda3std6ranges3__45__cpo9iter_moveE,(_ZN39_INTERNAL_0723b3f7_4_k_cu_7775503d_29024cuda3std3__45__cpo5beginE - _ZN39_INTERNAL_0723b3f7_4_k_cu_7775503d_29024cuda3std6ranges3__45__cpo9iter_moveE)
_ZN39_INTERNAL_0723b3f7_4_k_cu_7775503d_29024cuda3std6ranges3__45__cpo9iter_moveE:
	.zero		1
	.type		_ZN39_INTERNAL_0723b3f7_4_k_cu_7775503d_29024cuda3std3__45__cpo5beginE,@object
	.size		_ZN39_INTERNAL_0723b3f7_4_k_cu_7775503d_29024cuda3std3__45__cpo5beginE,(_ZN39_INTERNAL_0723b3f7_4_k_cu_7775503d_29024cuda3std3__441_GLOBAL__N__0723b3f7_4_k_cu_7775503d_29026ignoreE - _ZN39_INTERNAL_0723b3f7_4_k_cu_7775503d_29024cuda3std3__45__cpo5beginE)
_ZN39_INTERNAL_0723b3f7_4_k_cu_7775503d_29024cuda3std3__45__cpo5beginE:
	.zero		1
	.type		_ZN39_INTERNAL_0723b3f7_4_k_cu_7775503d_29024cuda3std3__441_GLOBAL__N__0723b3f7_4_k_cu_7775503d_29026ignoreE,@object
	.size		_ZN39_INTERNAL_0723b3f7_4_k_cu_7775503d_29024cuda3std3__441_GLOBAL__N__0723b3f7_4_k_cu_7775503d_29026ignoreE,(_ZN39_INTERNAL_0723b3f7_4_k_cu_7775503d_29024cute7productE - _ZN39_INTERNAL_0723b3f7_4_k_cu_7775503d_29024cuda3std3__441_GLOBAL__N__0723b3f7_4_k_cu_7775503d_29026ignoreE)
_ZN39_INTERNAL_0723b3f7_4_k_cu_7775503d_29024cuda3std3__441_GLOBAL__N__0723b3f7_4_k_cu_7775503d_29026ignoreE:
	.zero		1
	.type		_ZN39_INTERNAL_0723b3f7_4_k_cu_7775503d_29024cute7productE,@object
	.size		_ZN39_INTERNAL_0723b3f7_4_k_cu_7775503d_29024cute7productE,(_ZN39_INTERNAL_0723b3f7_4_k_cu_7775503d_29024cuda3std3__45__cpo3endE - _ZN39_INTERNAL_0723b3f7_4_k_cu_7775503d_29024cute7productE)
_ZN39_INTERNAL_0723b3f7_4_k_cu_7775503d_29024cute7productE:
	.zero		1
	.type		_ZN39_INTERNAL_0723b3f7_4_k_cu_7775503d_29024cuda3std3__45__cpo3endE,@object
	.size		_ZN39_INTERNAL_0723b3f7_4_k_cu_7775503d_29024cuda3std3__45__cpo3endE,(_ZN39_INTERNAL_0723b3f7_4_k_cu_7775503d_29024cuda3std3__419piecewise_constructE - _ZN39_INTERNAL_0723b3f7_4_k_cu_7775503d_29024cuda3std3__45__cpo3endE)
_ZN39_INTERNAL_0723b3f7_4_k_cu_7775503d_29024cuda3std3__45__cpo3endE:
	.zero		1
	.type		_ZN39_INTERNAL_0723b3f7_4_k_cu_7775503d_29024cuda3std3__419piecewise_constructE,@object
	.size		_ZN39_INTERNAL_0723b3f7_4_k_cu_7775503d_29024cuda3std3__419piecewise_constructE,(_ZN39_INTERNAL_0723b3f7_4_k_cu_7775503d_29024cuda3std3__45__cpo4cendE - _ZN39_INTERNAL_0723b3f7_4_k_cu_7775503d_29024cuda3std3__419piecewise_constructE)
_ZN39_INTERNAL_0723b3f7_4_k_cu_7775503d_29024cuda3std3__419piecewise_constructE:
	.zero		1
	.type		_ZN39_INTERNAL_0723b3f7_4_k_cu_7775503d_29024cuda3std3__45__cpo4cendE,@object
	.size		_ZN39_INTERNAL_0723b3f7_4_k_cu_7775503d_29024cuda3std3__45__cpo4cendE,(_ZN39_INTERNAL_0723b3f7_4_k_cu_7775503d_29024cuda3std6ranges3__45__cpo4swapE - _ZN39_INTERNAL_0723b3f7_4_k_cu_7775503d_29024cuda3std3__45__cpo4cendE)
_ZN39_INTERNAL_0723b3f7_4_k_cu_7775503d_29024cuda3std3__45__cpo4cendE:
	.zero		1
	.type		_ZN39_INTERNAL_0723b3f7_4_k_cu_7775503d_29024cuda3std6ranges3__45__cpo4swapE,@object
	.size		_ZN39_INTERNAL_0723b3f7_4_k_cu_7775503d_29024cuda3std6ranges3__45__cpo4swapE,(.L_8 - _ZN39_INTERNAL_0723b3f7_4_k_cu_7775503d_29024cuda3std6ranges3__45__cpo4swapE)
_ZN39_INTERNAL_0723b3f7_4_k_cu_7775503d_29024cuda3std6ranges3__45__cpo4swapE:
	.zero		1
.L_8:


//--------------------- .nv.constant0._ZN7cutlass13device_kernelINS_4gemm6kernel13GemmUniversalIN4cute5tupleIJiiiiEEENS1_10collective13CollectiveMmaINS1_34MainloopSm90TmaGmmaWarpSpecializedILi3ENS5_IJNS4_1CILi1EEENSA_ILi2EEESB_EEENS1_35KernelTmaWarpSpecializedCooperativeEEENS5_IJNSA_ILi128EEENSA_ILi256EEESG_EEENS_6half_tENS5_IJlSB_lEEESJ_SK_NS4_8TiledMMAINS4_8MMA_AtomIJNS4_4SM904GMMA26MMA_64x256x16_F32F16F16_SSILNSO_5MajorE0ELSQ_0ELNSO_7ScaleInE1ELSR_1EEEEEENS4_6LayoutINS5_IJSC_SB_SB_EEENS5_IJSB_NSA_ILi0EEESW_EEEEENS5_IJNS4_10UnderscoreESZ_SZ_EEEEENS4_23SM90_TMA_LOAD_MULTICASTENS4_14ComposedLayoutINS4_7SwizzleILi3ELi4ELi3EEENS4_18smem_ptr_flag_bitsILi16EEENSU_INS5_IJNSA_ILi8EEENSA_ILi64EEEEEENS5_IJS19_SB_EEEEEEEvNS4_8identityENS4_13SM90_TMA_LOADES1D_vS1E_EENS_8epilogue10collective6detail29Sm90TmaWarpSpecializedAdapterINS1I_15DefaultEpilogueISJ_SK_SK_NS1H_6thread17LinearCombinationISJ_Li1EffLNS1M_9ScaleType4KindE0ELNS_15FloatRoundStyleE2ESJ_EENS1_15EpilogueDefaultEEEEEvvEEEEvNT_6ParamsE --------------------------
	.section	.nv.constant0._ZN7cutlass13device_kernelINS_4gemm6kernel13GemmUniversalIN4cute5tupleIJiiiiEEENS1_10collective13CollectiveMmaINS1_34MainloopSm90TmaGmmaWarpSpecializedILi3ENS5_IJNS4_1CILi1EEENSA_ILi2EEESB_EEENS1_35KernelTmaWarpSpecializedCooperativeEEENS5_IJNSA_ILi128EEENSA_ILi256EEESG_EEENS_6half_tENS5_IJlSB_lEEESJ_SK_NS4_8TiledMMAINS4_8MMA_AtomIJNS4_4SM904GMMA26MMA_64x256x16_F32F16F16_SSILNSO_5MajorE0ELSQ_0ELNSO_7ScaleInE1ELSR_1EEEEEENS4_6LayoutINS5_IJSC_SB_SB_EEENS5_IJSB_NSA_ILi0EEESW_EEEEENS5_IJNS4_10UnderscoreESZ_SZ_EEEEENS4_23SM90_TMA_LOAD_MULTICASTENS4_14ComposedLayoutINS4_7SwizzleILi3ELi4ELi3EEENS4_18smem_ptr_flag_bitsILi16EEENSU_INS5_IJNSA_ILi8EEENSA_ILi64EEEEEENS5_IJS19_SB_EEEEEEEvNS4_8identityENS4_13SM90_TMA_LOADES1D_vS1E_EENS_8epilogue10collective6detail29Sm90TmaWarpSpecializedAdapterINS1I_15DefaultEpilogueISJ_SK_SK_NS1H_6thread17LinearCombinationISJ_Li1EffLNS1M_9ScaleType4KindE0ELNS_15FloatRoundStyleE2ESJ_EENS1_15EpilogueDefaultEEEEEvvEEEEvNT_6ParamsE,"a",@progbits
	.sectionflags	@""
	.align	4
.nv.constant0._ZN7cutlass13device_kernelINS_4gemm6kernel13GemmUniversalIN4cute5tupleIJiiiiEEENS1_10collective13CollectiveMmaINS1_34MainloopSm90TmaGmmaWarpSpecializedILi3ENS5_IJNS4_1CILi1EEENSA_ILi2EEESB_EEENS1_35KernelTmaWarpSpecializedCooperativeEEENS5_IJNSA_ILi128EEENSA_ILi256EEESG_EEENS_6half_tENS5_IJlSB_lEEESJ_SK_NS4_8TiledMMAINS4_8MMA_AtomIJNS4_4SM904GMMA26MMA_64x256x16_F32F16F16_SSILNSO_5MajorE0ELSQ_0ELNSO_7ScaleInE1ELSR_1EEEEEENS4_6LayoutINS5_IJSC_SB_SB_EEENS5_IJSB_NSA_ILi0EEESW_EEEEENS5_IJNS4_10UnderscoreESZ_SZ_EEEEENS4_23SM90_TMA_LOAD_MULTICASTENS4_14ComposedLayoutINS4_7SwizzleILi3ELi4ELi3EEENS4_18smem_ptr_flag_bitsILi16EEENSU_INS5_IJNSA_ILi8EEENSA_ILi64EEEEEENS5_IJS19_SB_EEEEEEEvNS4_8identityENS4_13SM90_TMA_LOADES1D_vS1E_EENS_8epilogue10collective6detail29Sm90TmaWarpSpecializedAdapterINS1I_15DefaultEpilogueISJ_SK_SK_NS1H_6thread17LinearCombinationISJ_Li1EffLNS1M_9ScaleType4KindE0ELNS_15FloatRoundStyleE2ESJ_EENS1_15EpilogueDefaultEEEEEvvEEEEvNT_6ParamsE:
	.zero		1664


//--------------------- SYMBOLS --------------------------

	.type		.nv.reservedSmem.offset0,@object
	.size		.nv.reservedSmem.offset0,0x4
	.type		__assertfail,@function
